	.target	sm_90a

	.elftype	@"ET_EXEC"


//--------------------- .note.nv.tkinfo           --------------------------
	.section	.note.nv.tkinfo,"",@"SHT_NOTE"
	.sectionflags	@"SHF_NOTE_NV_TKINFO"
	.tkinfo
        /*0018*/ 	.word	0x00000002
        /*0030*/ 	.string	""
        /*0030*/ 	.string	"ptxas"
        /*0030*/ 	.string	"Cuda compilation tools, release 13.0, V13.0.88"
        /*0030*/ 	.string	"Build cuda_13.0.r13.0/compiler.36424714_0"
        /*0030*/ 	.string	"-arch sm_90a -m 64 "



//--------------------- .note.nv.cuinfo           --------------------------
	.section	.note.nv.cuinfo,"",@"SHT_NOTE"
	.sectionflags	@"SHF_NOTE_NV_CUINFO"
        /*0018*/ 	.short	0x0002
        /*001a*/ 	.short	0x005a
        /*001c*/ 	.short	0x0082
	.zero		2


//--------------------- .nv.info                  --------------------------
	.section	.nv.info,"",@"SHT_CUDA_INFO"
	.align	4


	//----- nvinfo : EIATTR_REGCOUNT
	.align		4
        /*0000*/ 	.byte	0x04, 0x2f
        /*0002*/ 	.short	(.L_12 - .L_11)
	.align		4
.L_11:
        /*0004*/ 	.word	index@(_ZN7cutlass13device_kernelINS_4gemm6kernel13GemmUniversalIN4cute5tupleIJiiiiEEENS1_10collective13CollectiveMmaINS1_37MainloopSm90TmaGmmaWarpSpecializedFP8ILi3ENS5_IJNS4_1CILi4EEENSA_ILi1EEESC_EEENS1_35KernelTmaWarpSpecializedCooperativeEEENS5_IJNSA_ILi256EEESG_NSA_ILi128EEEEEENS_12float_e4m3_tENS5_IJlSC_lEEESJ_SK_NS4_8TiledMMAINS4_8MMA_AtomIJNS4_4SM904GMMA31MMA_64x256x32_F32E4M3E4M3_SS_TNILNSO_7ScaleInE1ELSQ_1EEEEEENS4_6LayoutINS5_IJNSA_ILi2EEESC_SC_EEENS5_IJSC_NSA_ILi0EEESW_EEEEENS5_IJNS4_10UnderscoreESZ_SZ_EEEEENS4_13SM90_TMA_LOADENS4_14ComposedLayoutINS4_7SwizzleILi3ELi4ELi3EEENS4_18smem_ptr_flag_bitsILi8EEENST_INS5_IJNSA_ILi8EEESH_EEENS5_IJSH_SC_EEEEEEEvNS4_8identityENS4_23SM90_TMA_LOAD_MULTICASTES1C_vS1D_EENS_8epilogue10collective6detail29Sm90TmaWarpSpecializedAdapterINS1H_15DefaultEpilogueISJ_SK_SK_NS1G_6thread17LinearCombinationISJ_Li1EffLNS1L_9ScaleType4KindE0ELNS_15FloatRoundStyleE2ESJ_EENS1_15EpilogueDefaultEEEEEvvEEEEvNT_6ParamsE)
        /*0008*/ 	.word	0x000000a8


	//----- nvinfo : EIATTR_FRAME_SIZE
	.align		4
.L_12:
        /*000c*/ 	.byte	0x04, 0x11
        /*000e*/ 	.short	(.L_14 - .L_13)
	.align		4
.L_13:
        /*0010*/ 	.word	index@(_ZN7cutlass13device_kernelINS_4gemm6kernel13GemmUniversalIN4cute5tupleIJiiiiEEENS1_10collective13CollectiveMmaINS1_37MainloopSm90TmaGmmaWarpSpecializedFP8ILi3ENS5_IJNS4_1CILi4EEENSA_ILi1EEESC_EEENS1_35KernelTmaWarpSpecializedCooperativeEEENS5_IJNSA_ILi256EEESG_NSA_ILi128EEEEEENS_12float_e4m3_tENS5_IJlSC_lEEESJ_SK_NS4_8TiledMMAINS4_8MMA_AtomIJNS4_4SM904GMMA31MMA_64x256x32_F32E4M3E4M3_SS_TNILNSO_7ScaleInE1ELSQ_1EEEEEENS4_6LayoutINS5_IJNSA_ILi2EEESC_SC_EEENS5_IJSC_NSA_ILi0EEESW_EEEEENS5_IJNS4_10UnderscoreESZ_SZ_EEEEENS4_13SM90_TMA_LOADENS4_14ComposedLayoutINS4_7SwizzleILi3ELi4ELi3EEENS4_18smem_ptr_flag_bitsILi8EEENST_INS5_IJNSA_ILi8EEESH_EEENS5_IJSH_SC_EEEEEEEvNS4_8identityENS4_23SM90_TMA_LOAD_MULTICASTES1C_vS1D_EENS_8epilogue10collective6detail29Sm90TmaWarpSpecializedAdapterINS1H_15DefaultEpilogueISJ_SK_SK_NS1G_6thread17LinearCombinationISJ_Li1EffLNS1L_9ScaleType4KindE0ELNS_15FloatRoundStyleE2ESJ_EENS1_15EpilogueDefaultEEEEEvvEEEEvNT_6ParamsE)
        /*0014*/ 	.word	0x00000cc8


	//----- nvinfo : EIATTR_MIN_STACK_SIZE
	.align		4
.L_14:
        /*0018*/ 	.byte	0x04, 0x12
        /*001a*/ 	.short	(.L_16 - .L_15)
	.align		4
.L_15:
        /*001c*/ 	.word	index@(_ZN7cutlass13device_kernelINS_4gemm6kernel13GemmUniversalIN4cute5tupleIJiiiiEEENS1_10collective13CollectiveMmaINS1_37MainloopSm90TmaGmmaWarpSpecializedFP8ILi3ENS5_IJNS4_1CILi4EEENSA_ILi1EEESC_EEENS1_35KernelTmaWarpSpecializedCooperativeEEENS5_IJNSA_ILi256EEESG_NSA_ILi128EEEEEENS_12float_e4m3_tENS5_IJlSC_lEEESJ_SK_NS4_8TiledMMAINS4_8MMA_AtomIJNS4_4SM904GMMA31MMA_64x256x32_F32E4M3E4M3_SS_TNILNSO_7ScaleInE1ELSQ_1EEEEEENS4_6LayoutINS5_IJNSA_ILi2EEESC_SC_EEENS5_IJSC_NSA_ILi0EEESW_EEEEENS5_IJNS4_10UnderscoreESZ_SZ_EEEEENS4_13SM90_TMA_LOADENS4_14ComposedLayoutINS4_7SwizzleILi3ELi4ELi3EEENS4_18smem_ptr_flag_bitsILi8EEENST_INS5_IJNSA_ILi8EEESH_EEENS5_IJSH_SC_EEEEEEEvNS4_8identityENS4_23SM90_TMA_LOAD_MULTICASTES1C_vS1D_EENS_8epilogue10collective6detail29Sm90TmaWarpSpecializedAdapterINS1H_15DefaultEpilogueISJ_SK_SK_NS1G_6thread17LinearCombinationISJ_Li1EffLNS1L_9ScaleType4KindE0ELNS_15FloatRoundStyleE2ESJ_EENS1_15EpilogueDefaultEEEEEvvEEEEvNT_6ParamsE)
        /*0020*/ 	.word	0x00000cc8
.L_16:


//--------------------- .nv.compat                --------------------------
	.section	.nv.compat,"",@"SHT_CUDA_COMPAT_INFO"
	.align	4
        /*0000*/ 	.byte	0x02, 0x09, 0x01, 0x00, 0x02, 0x02, 0x04, 0x00, 0x02, 0x05, 0x05, 0x00, 0x03, 0x07, 0x01, 0x01
        /*0010*/ 	.byte	0x02, 0x03, 0x01, 0x00, 0x02, 0x06, 0x01, 0x00, 0x04, 0x0b, 0x08, 0x00, 0x00, 0x00, 0x00, 0x00
        /*0020*/ 	.byte	0x00, 0x00, 0x00, 0x00


//--------------------- .nv.info._ZN7cutlass13device_kernelINS_4gemm6kernel13GemmUniversalIN4cute5tupleIJiiiiEEENS1_10collective13CollectiveMmaINS1_37MainloopSm90TmaGmmaWarpSpecializedFP8ILi3ENS5_IJNS4_1CILi4EEENSA_ILi1EEESC_EEENS1_35KernelTmaWarpSpecializedCooperativeEEENS5_IJNSA_ILi256EEESG_NSA_ILi128EEEEEENS_12float_e4m3_tENS5_IJlSC_lEEESJ_SK_NS4_8TiledMMAINS4_8MMA_AtomIJNS4_4SM904GMMA31MMA_64x256x32_F32E4M3E4M3_SS_TNILNSO_7ScaleInE1ELSQ_1EEEEEENS4_6LayoutINS5_IJNSA_ILi2EEESC_SC_EEENS5_IJSC_NSA_ILi0EEESW_EEEEENS5_IJNS4_10UnderscoreESZ_SZ_EEEEENS4_13SM90_TMA_LOADENS4_14ComposedLayoutINS4_7SwizzleILi3ELi4ELi3EEENS4_18smem_ptr_flag_bitsILi8EEENST_INS5_IJNSA_ILi8EEESH_EEENS5_IJSH_SC_EEEEEEEvNS4_8identityENS4_23SM90_TMA_LOAD_MULTICASTES1C_vS1D_EENS_8epilogue10collective6detail29Sm90TmaWarpSpecializedAdapterINS1H_15DefaultEpilogueISJ_SK_SK_NS1G_6thread17LinearCombinationISJ_Li1EffLNS1L_9ScaleType4KindE0ELNS_15FloatRoundStyleE2ESJ_EENS1_15EpilogueDefaultEEEEEvvEEEEvNT_6ParamsE --------------------------
	.section	.nv.info._ZN7cutlass13device_kernelINS_4gemm6kernel13GemmUniversalIN4cute5tupleIJiiiiEEENS1_10collective13CollectiveMmaINS1_37MainloopSm90TmaGmmaWarpSpecializedFP8ILi3ENS5_IJNS4_1CILi4EEENSA_ILi1EEESC_EEENS1_35KernelTmaWarpSpecializedCooperativeEEENS5_IJNSA_ILi256EEESG_NSA_ILi128EEEEEENS_12float_e4m3_tENS5_IJlSC_lEEESJ_SK_NS4_8TiledMMAINS4_8MMA_AtomIJNS4_4SM904GMMA31MMA_64x256x32_F32E4M3E4M3_SS_TNILNSO_7ScaleInE1ELSQ_1EEEEEENS4_6LayoutINS5_IJNSA_ILi2EEESC_SC_EEENS5_IJSC_NSA_ILi0EEESW_EEEEENS5_IJNS4_10UnderscoreESZ_SZ_EEEEENS4_13SM90_TMA_LOADENS4_14ComposedLayoutINS4_7SwizzleILi3ELi4ELi3EEENS4_18smem_ptr_flag_bitsILi8EEENST_INS5_IJNSA_ILi8EEESH_EEENS5_IJSH_SC_EEEEEEEvNS4_8identityENS4_23SM90_TMA_LOAD_MULTICASTES1C_vS1D_EENS_8epilogue10collective6detail29Sm90TmaWarpSpecializedAdapterINS1H_15DefaultEpilogueISJ_SK_SK_NS1G_6thread17LinearCombinationISJ_Li1EffLNS1L_9ScaleType4KindE0ELNS_15FloatRoundStyleE2ESJ_EENS1_15EpilogueDefaultEEEEEvvEEEEvNT_6ParamsE,"",@"SHT_CUDA_INFO"
	.sectionflags	@""
	.align	4


	//----- nvinfo : EIATTR_CUDA_API_VERSION
	.align		4
        /*0000*/ 	.byte	0x04, 0x37
        /*0002*/ 	.short	(.L_18 - .L_17)
.L_17:
        /*0004*/ 	.word	0x00000082


	//----- nvinfo : EIATTR_KPARAM_INFO
	.align		4
.L_18:
        /*0008*/ 	.byte	0x04, 0x17
        /*000a*/ 	.short	(.L_20 - .L_19)
.L_19:
        /*000c*/ 	.word	0x00000000
        /*0010*/ 	.short	0x0000
        /*0012*/ 	.short	0x0070
        /*0014*/ 	.byte	0x00, 0xf0, 0x01, 0x10


	//----- nvinfo : EIATTR_SPARSE_MMA_MASK
	.align		4
.L_20:
        /*0018*/ 	.byte	0x03, 0x50
        /*001a*/ 	.short	0x0000


	//----- nvinfo : EIATTR_MAXREG_COUNT
	.align		4
        /*001c*/ 	.byte	0x03, 0x1b
        /*001e*/ 	.short	0x00a8


	//----- nvinfo : EIATTR_NUM_BARRIERS
	.align		4
        /*0020*/ 	.byte	0x02, 0x4c
        /*0022*/ 	.byte	0x01
	.zero		1


	//----- nvinfo : EIATTR_ANNOTATIONS
	.align		4
        /*0024*/ 	.byte	0x04, 0x55
        /*0026*/ 	.short	(.L_22 - .L_21)


	//   ....[0]....
.L_21:
        /*0028*/ 	.word	0x00000001
        /*002c*/ 	.byte	0x10, 0x07, 0x00, 0x00, 0x01, 0x00, 0x00, 0x00, 0x00, 0x08, 0x00, 0x00, 0x01, 0x00, 0x00, 0x00
        /* <DEDUP_REMOVED lines=2039> */
        /*7fac*/ 	.byte	0x20, 0x9c, 0x02, 0x00


	//----- nvinfo : EIATTR_MERCURY_ISA_VERSION
	.align		4
.L_22:
        /*7fb0*/ 	.byte	0x03, 0x5f
        /*7fb2*/ 	.short	0x0101


	//----- nvinfo : EIATTR_INT_WARP_WIDE_INSTR_OFFSETS
	.align		4
        /*7fb4*/ 	.byte	0x04, 0x31
        /*7fb6*/ 	.short	(.L_24 - .L_23)


	//   ....[0]....
.L_23:
        /*7fb8*/ 	.word	0x00000550


	//   ....[1]....
        /*7fbc*/ 	.word	0x00000560


	//   ....[2]....
        /*7fc0*/ 	.word	0x000006e0


	//----- nvinfo : EIATTR_COOP_GROUP_MASK_REGIDS
	.align		4
.L_24:
        /*7fc4*/ 	.byte	0x04, 0x29
        /*7fc6*/ 	.short	(.L_26 - .L_25)


	//   ....[0]....
.L_25:
        /*7fc8*/ 	.word	0xffffffff


	//   ....[1]....
        /*7fcc*/ 	.word	0xffffffff


	//   ....[2]....
        /*7fd0*/ 	.word	0xffffffff


	//   ....[3]....
        /*7fd4*/ 	.word	0xffffffff


	//   ....[4]....
        /*7fd8*/ 	.word	0xffffffff


	//   ....[5]....
        /*7fdc*/ 	.word	0xffffffff


	//----- nvinfo : EIATTR_COOP_GROUP_INSTR_OFFSETS
	.align		4
.L_26:
        /*7fe0*/ 	.byte	0x04, 0x28
        /*7fe2*/ 	.short	(.L_28 - .L_27)


	//   ....[0]....
.L_27:
        /*7fe4*/ 	.word	0x00000070


	//   ....[1]....
        /*7fe8*/ 	.word	0x00000080


	//   ....[2]....
        /*7fec*/ 	.word	0x000001a0


	//   ....[3]....
        /*7ff0*/ 	.word	0x000003b0


	//   ....[4]....
        /*7ff4*/ 	.word	0x00000840


	//   ....[5]....
        /*7ff8*/ 	.word	0x00002990


	//----- nvinfo : EIATTR_REG_RECONFIG
	.align		4
.L_28:
        /*7ffc*/ 	.byte	0x01, 0x54
	.zero		2


	//----- nvinfo : EIATTR_MBARRIER_INSTR_OFFSETS
	.align		4
        /*8000*/ 	.byte	0x04, 0x39
        /*8002*/ 	.short	(.L_30 - .L_29)


	//   ....[0]....
.L_29:
        /*8004*/ 	.word	0x00000340
        /*8008*/ 	.word	0x000000ff
        /*800c*/ 	.word	0x00000000
        /*8010*/ 	.short	0x0100
        /*8012*/ 	.byte	0x09
	.zero		1


	//   ....[1]....
        /*8014*/ 	.word	0x00000350
        /*8018*/ 	.word	0x000000ff
        /*801c*/ 	.word	0x00000018
        /*8020*/ 	.short	0x0100
        /*8022*/ 	.byte	0x09
	.zero		1


	//   ....[2]....
        /*8024*/ 	.word	0x00000360
        /*8028*/ 	.word	0x000000ff
        /*802c*/ 	.word	0x00000008
        /*8030*/ 	.short	0x0100
        /*8032*/ 	.byte	0x09
	.zero		1


	//   ....[3]....
        /*8034*/ 	.word	0x00000370
        /*8038*/ 	.word	0x000000ff
        /*803c*/ 	.word	0x00000020
        /*8040*/ 	.short	0x0100
        /*8042*/ 	.byte	0x09
	.zero		1


	//   ....[4]....
        /*8044*/ 	.word	0x00000380
        /*8048*/ 	.word	0x000000ff
        /*804c*/ 	.word	0x00000010
        /*8050*/ 	.short	0x0100
        /*8052*/ 	.byte	0x09
	.zero		1


	//   ....[5]....
        /*8054*/ 	.word	0x00000390
        /*8058*/ 	.word	0x000000ff
        /*805c*/ 	.word	0x00000028
        /*8060*/ 	.short	0x0100
        /*8062*/ 	.byte	0x09
	.zero		1


	//   ....[6]....
        /*8064*/ 	.word	0x00000760
        /*8068*/ 	.word	0x000000ff
        /*806c*/ 	.word	0x00000040
        /*8070*/ 	.short	0x0100
        /*8072*/ 	.byte	0x06
	.zero		1


	//   ....[7]....
        /*8074*/ 	.word	0x000007c0
        /*8078*/ 	.word	0x000000ff
        /*807c*/ 	.word	0x00000048
        /*8080*/ 	.short	0x0100
        /*8082*/ 	.byte	0x06
	.zero		1


	//   ....[8]....
        /*8084*/ 	.word	0x00002d80
        /*8088*/ 	.word	0x000000ff
        /*808c*/ 	.word	0x00000000
        /*8090*/ 	.short	0x010a
        /*8092*/ 	.byte	0x06
	.zero		1


	//   ....[9]....
        /*8094*/ 	.word	0x00002dc0
        /*8098*/ 	.word	0x000000ff
        /*809c*/ 	.word	0x00000000
        /*80a0*/ 	.short	0x010a
        /*80a2*/ 	.byte	0x06
	.zero		1


	//   ....[10]....
        /*80a4*/ 	.word	0x000090d0
        /*80a8*/ 	.word	0x000000ff
        /*80ac*/ 	.word	0x00000000
        /*80b0*/ 	.short	0x010a
        /*80b2*/ 	.byte	0x10
	.zero		1


	//   ....[11]....
        /*80b4*/ 	.word	0x00009110
        /*80b8*/ 	.word	0x000000ff
        /*80bc*/ 	.word	0x00000000
        /*80c0*/ 	.short	0x010a
        /*80c2*/ 	.byte	0x10
	.zero		1


	//   ....[12]....
        /*80c4*/ 	.word	0x00011960
        /*80c8*/ 	.word	0x00000000
        /*80cc*/ 	.word	0x00000000
        /*80d0*/ 	.short	0x0101
        /*80d2*/ 	.byte	0x3f
	.zero		1


	//   ....[13]....
        /*80d4*/ 	.word	0x00015480
        /*80d8*/ 	.word	0x00000000
        /*80dc*/ 	.word	0x00000000
        /*80e0*/ 	.short	0x0101
        /*80e2*/ 	.byte	0x3f
	.zero		1


	//   ....[14]....
        /*80e4*/ 	.word	0x00028ee0
        /*80e8*/ 	.word	0x0000000c
        /*80ec*/ 	.word	0x00000018
        /*80f0*/ 	.short	0x010a
        /*80f2*/ 	.byte	0x3f
	.zero		1


	//   ....[15]....
        /*80f4*/ 	.word	0x00029240
        /*80f8*/ 	.word	0x00000002
        /*80fc*/ 	.word	0x00000048
        /*8100*/ 	.short	0x0101
        /*8102*/ 	.byte	0x3f
	.zero		1


	//   ....[16]....
        /*8104*/ 	.word	0x000299f0
        /*8108*/ 	.word	0x00000003
        /*810c*/ 	.word	0x00000000
        /*8110*/ 	.short	0x010a
        /*8112*/ 	.byte	0x3f
	.zero		1


	//   ....[17]....
        /*8114*/ 	.word	0x00029a80
        /*8118*/ 	.word	0x00000003
        /*811c*/ 	.word	0x00000000
        /*8120*/ 	.short	0x010a
        /*8122*/ 	.byte	0x3f
	.zero		1


	//   ....[18]....
        /*8124*/ 	.word	0x00029b10
        /*8128*/ 	.word	0x00000003
        /*812c*/ 	.word	0x00000000
        /*8130*/ 	.short	0x010a
        /*8132*/ 	.byte	0x3f
	.zero		1


	//   ....[19]....
        /*8134*/ 	.word	0x00029b80
        /*8138*/ 	.word	0x00000003
        /*813c*/ 	.word	0x00000000
        /*8140*/ 	.short	0x010a
        /*8142*/ 	.byte	0x3f
	.zero		1


	//   ....[20]....
        /*8144*/ 	.word	0x00029bf0
        /*8148*/ 	.word	0x00000002
        /*814c*/ 	.word	0x00000000
        /*8150*/ 	.short	0x010a
        /*8152*/ 	.byte	0x3f
	.zero		1


	//   ....[21]....
        /*8154*/ 	.word	0x00029cd0
        /*8158*/ 	.word	0x0000000c
        /*815c*/ 	.word	0x00000018
        /*8160*/ 	.short	0x010a
        /*8162*/ 	.byte	0x3f
	.zero		1


	//   ....[22]....
        /*8164*/ 	.word	0x00029da0
        /*8168*/ 	.word	0x00000003
        /*816c*/ 	.word	0x00000000
        /*8170*/ 	.short	0x010a
        /*8172*/ 	.byte	0x3f
	.zero		1


	//   ....[23]....
        /*8174*/ 	.word	0x00029df0
        /*8178*/ 	.word	0x00000003
        /*817c*/ 	.word	0x00000000
        /*8180*/ 	.short	0x010a
        /*8182*/ 	.byte	0x3f
	.zero		1


	//----- nvinfo : EIATTR_NUM_MBARRIERS
	.align		4
.L_30:
        /*8184*/ 	.byte	0x03, 0x38
        /*8186*/ 	.short	0x0008


	//----- nvinfo : EIATTR_EXIT_INSTR_OFFSETS
	.align		4
        /*8188*/ 	.byte	0x04, 0x1c
        /*818a*/ 	.short	(.L_32 - .L_31)


	//   ....[0]....
.L_31:
        /*818c*/ 	.word	0x000009d0


	//   ....[1]....
        /*8190*/ 	.word	0x00001270


	//   ....[2]....
        /*8194*/ 	.word	0x000285d0


	//   ....[3]....
        /*8198*/ 	.word	0x00028b60


	//   ....[4]....
        /*819c*/ 	.word	0x00029b60


	//----- nvinfo : EIATTR_MAX_THREADS
	.align		4
.L_32:
        /*81a0*/ 	.byte	0x04, 0x05
        /*81a2*/ 	.short	(.L_34 - .L_33)
.L_33:
        /*81a4*/ 	.word	0x00000180
        /*81a8*/ 	.word	0x00000001
        /*81ac*/ 	.word	0x00000001


	//----- nvinfo : EIATTR_CRS_STACK_SIZE
	.align		4
.L_34:
        /*81b0*/ 	.byte	0x04, 0x1e
        /*81b2*/ 	.short	(.L_36 - .L_35)
.L_35:
        /*81b4*/ 	.word	0x00000000


	//----- nvinfo : EIATTR_CBANK_PARAM_SIZE
	.align		4
.L_36:
        /*81b8*/ 	.byte	0x03, 0x19
        /*81ba*/ 	.short	0x0470


	//----- nvinfo : EIATTR_PARAM_CBANK
	.align		4
        /*81bc*/ 	.byte	0x04, 0x0a
        /*81be*/ 	.short	(.L_38 - .L_37)
	.align		4
.L_37:
        /*81c0*/ 	.word	index@(.nv.constant0._ZN7cutlass13device_kernelINS_4gemm6kernel13GemmUniversalIN4cute5tupleIJiiiiEEENS1_10collective13CollectiveMmaINS1_37MainloopSm90TmaGmmaWarpSpecializedFP8ILi3ENS5_IJNS4_1CILi4EEENSA_ILi1EEESC_EEENS1_35KernelTmaWarpSpecializedCooperativeEEENS5_IJNSA_ILi256EEESG_NSA_ILi128EEEEEENS_12float_e4m3_tENS5_IJlSC_lEEESJ_SK_NS4_8TiledMMAINS4_8MMA_AtomIJNS4_4SM904GMMA31MMA_64x256x32_F32E4M3E4M3_SS_TNILNSO_7ScaleInE1ELSQ_1EEEEEENS4_6LayoutINS5_IJNSA_ILi2EEESC_SC_EEENS5_IJSC_NSA_ILi0EEESW_EEEEENS5_IJNS4_10UnderscoreESZ_SZ_EEEEENS4_13SM90_TMA_LOADENS4_14ComposedLayoutINS4_7SwizzleILi3ELi4ELi3EEENS4_18smem_ptr_flag_bitsILi8EEENST_INS5_IJNSA_ILi8EEESH_EEENS5_IJSH_SC_EEEEEEEvNS4_8identityENS4_23SM90_TMA_LOAD_MULTICASTES1C_vS1D_EENS_8epilogue10collective6detail29Sm90TmaWarpSpecializedAdapterINS1H_15DefaultEpilogueISJ_SK_SK_NS1G_6thread17LinearCombinationISJ_Li1EffLNS1L_9ScaleType4KindE0ELNS_15FloatRoundStyleE2ESJ_EENS1_15EpilogueDefaultEEEEEvvEEEEvNT_6ParamsE)
        /*81c4*/ 	.short	0x0210
        /*81c6*/ 	.short	0x0470


	//----- nvinfo : EIATTR_SW_WAR
	.align		4
.L_38:
        /*81c8*/ 	.byte	0x04, 0x36
        /*81ca*/ 	.short	(.L_40 - .L_39)
.L_39:
        /*81cc*/ 	.word	0x00000008
.L_40:


//--------------------- .nv.callgraph             --------------------------
	.section	.nv.callgraph,"",@"SHT_CUDA_CALLGRAPH"
	.align	4
	.sectionentsize	8
	.align		4
        /*0000*/ 	.word	0x00000000
	.align		4
        /*0004*/ 	.word	0xffffffff
	.align		4
        /*0008*/ 	.word	0x00000000
	.align		4
        /*000c*/ 	.word	0xfffffffe
	.align		4
        /*0010*/ 	.word	0x00000000
	.align		4
        /*0014*/ 	.word	0xfffffffd
	.align		4
        /*0018*/ 	.word	0x00000000
	.align		4
        /*001c*/ 	.word	0xfffffffc


//--------------------- .nv.constant4             --------------------------
	.section	.nv.constant4,"a",@progbits
	.align	8
	.align		8
.nv.constant4:
        /*0000*/ 	.dword	_ZN40_INTERNAL_1dc92f02_4_k_cu_0352b1f5_233754cuda3std3__45__cpo5beginE
	.align		8
        /*0008*/ 	.dword	_ZN40_INTERNAL_1dc92f02_4_k_cu_0352b1f5_233754cuda3std3__45__cpo3endE
	.align		8
        /*0010*/ 	.dword	_ZN40_INTERNAL_1dc92f02_4_k_cu_0352b1f5_233754cuda3std3__45__cpo6cbeginE
	.align		8
        /*0018*/ 	.dword	_ZN40_INTERNAL_1dc92f02_4_k_cu_0352b1f5_233754cuda3std3__45__cpo4cendE
	.align		8
        /*0020*/ 	.dword	_ZN40_INTERNAL_1dc92f02_4_k_cu_0352b1f5_233754cuda3std3__442_GLOBAL__N__1dc92f02_4_k_cu_0352b1f5_233756ignoreE
	.align		8
        /*0028*/ 	.dword	_ZN40_INTERNAL_1dc92f02_4_k_cu_0352b1f5_233754cuda3std3__419piecewise_constructE
	.align		8
        /*0030*/ 	.dword	_ZN40_INTERNAL_1dc92f02_4_k_cu_0352b1f5_233754cuda3std3__48in_placeE
	.align		8
        /*0038*/ 	.dword	_ZN40_INTERNAL_1dc92f02_4_k_cu_0352b1f5_233754cuda3std6ranges3__45__cpo4swapE
	.align		8
        /*0040*/ 	.dword	_ZN40_INTERNAL_1dc92f02_4_k_cu_0352b1f5_233754cuda3std6ranges3__45__cpo9iter_moveE
	.align		8
        /*0048*/ 	.dword	_ZN40_INTERNAL_1dc92f02_4_k_cu_0352b1f5_233754cute7productE
	.align		8
        /*0050*/ 	.dword	_ZN40_INTERNAL_1dc92f02_4_k_cu_0352b1f5_233754cute1_E


//--------------------- .text._ZN7cutlass13device_kernelINS_4gemm6kernel13GemmUniversalIN4cute5tupleIJiiiiEEENS1_10collective13CollectiveMmaINS1_37MainloopSm90TmaGmmaWarpSpecializedFP8ILi3ENS5_IJNS4_1CILi4EEENSA_ILi1EEESC_EEENS1_35KernelTmaWarpSpecializedCooperativeEEENS5_IJNSA_ILi256EEESG_NSA_ILi128EEEEEENS_12float_e4m3_tENS5_IJlSC_lEEESJ_SK_NS4_8TiledMMAINS4_8MMA_AtomIJNS4_4SM904GMMA31MMA_64x256x32_F32E4M3E4M3_SS_TNILNSO_7ScaleInE1ELSQ_1EEEEEENS4_6LayoutINS5_IJNSA_ILi2EEESC_SC_EEENS5_IJSC_NSA_ILi0EEESW_EEEEENS5_IJNS4_10UnderscoreESZ_SZ_EEEEENS4_13SM90_TMA_LOADENS4_14ComposedLayoutINS4_7SwizzleILi3ELi4ELi3EEENS4_18smem_ptr_flag_bitsILi8EEENST_INS5_IJNSA_ILi8EEESH_EEENS5_IJSH_SC_EEEEEEEvNS4_8identityENS4_23SM90_TMA_LOAD_MULTICASTES1C_vS1D_EENS_8epilogue10collective6detail29Sm90TmaWarpSpecializedAdapterINS1H_15DefaultEpilogueISJ_SK_SK_NS1G_6thread17LinearCombinationISJ_Li1EffLNS1L_9ScaleType4KindE0ELNS_15FloatRoundStyleE2ESJ_EENS1_15EpilogueDefaultEEEEEvvEEEEvNT_6ParamsE --------------------------
	.section	.text._ZN7cutlass13device_kernelINS_4gemm6kernel13GemmUniversalIN4cute5tupleIJiiiiEEENS1_10collective13CollectiveMmaINS1_37MainloopSm90TmaGmmaWarpSpecializedFP8ILi3ENS5_IJNS4_1CILi4EEENSA_ILi1EEESC_EEENS1_35KernelTmaWarpSpecializedCooperativeEEENS5_IJNSA_ILi256EEESG_NSA_ILi128EEEEEENS_12float_e4m3_tENS5_IJlSC_lEEESJ_SK_NS4_8TiledMMAINS4_8MMA_AtomIJNS4_4SM904GMMA31MMA_64x256x32_F32E4M3E4M3_SS_TNILNSO_7ScaleInE1ELSQ_1EEEEEENS4_6LayoutINS5_IJNSA_ILi2EEESC_SC_EEENS5_IJSC_NSA_ILi0EEESW_EEEEENS5_IJNS4_10UnderscoreESZ_SZ_EEEEENS4_13SM90_TMA_LOADENS4_14ComposedLayoutINS4_7SwizzleILi3ELi4ELi3EEENS4_18smem_ptr_flag_bitsILi8EEENST_INS5_IJNSA_ILi8EEESH_EEENS5_IJSH_SC_EEEEEEEvNS4_8identityENS4_23SM90_TMA_LOAD_MULTICASTES1C_vS1D_EENS_8epilogue10collective6detail29Sm90TmaWarpSpecializedAdapterINS1H_15DefaultEpilogueISJ_SK_SK_NS1G_6thread17LinearCombinationISJ_Li1EffLNS1L_9ScaleType4KindE0ELNS_15FloatRoundStyleE2ESJ_EENS1_15EpilogueDefaultEEEEEvvEEEEvNT_6ParamsE,"ax",@progbits
	.align	128
.text._ZN7cutlass13device_kernelINS_4gemm6kernel13GemmUniversalIN4cute5tupleIJiiiiEEENS1_10collective13CollectiveMmaINS1_37MainloopSm90TmaGmmaWarpSpecializedFP8ILi3ENS5_IJNS4_1CILi4EEENSA_ILi1EEESC_EEENS1_35KernelTmaWarpSpecializedCooperativeEEENS5_IJNSA_ILi256EEESG_NSA_ILi128EEEEEENS_12float_e4m3_tENS5_IJlSC_lEEESJ_SK_NS4_8TiledMMAINS4_8MMA_AtomIJNS4_4SM904GMMA31MMA_64x256x32_F32E4M3E4M3_SS_TNILNSO_7ScaleInE1ELSQ_1EEEEEENS4_6LayoutINS5_IJNSA_ILi2EEESC_SC_EEENS5_IJSC_NSA_ILi0EEESW_EEEEENS5_IJNS4_10UnderscoreESZ_SZ_EEEEENS4_13SM90_TMA_LOADENS4_14ComposedLayoutINS4_7SwizzleILi3ELi4ELi3EEENS4_18smem_ptr_flag_bitsILi8EEENST_INS5_IJNSA_ILi8EEESH_EEENS5_IJSH_SC_EEEEEEEvNS4_8identityENS4_23SM90_TMA_LOAD_MULTICASTES1C_vS1D_EENS_8epilogue10collective6detail29Sm90TmaWarpSpecializedAdapterINS1H_15DefaultEpilogueISJ_SK_SK_NS1G_6thread17LinearCombinationISJ_Li1EffLNS1L_9ScaleType4KindE0ELNS_15FloatRoundStyleE2ESJ_EENS1_15EpilogueDefaultEEEEEvvEEEEvNT_6ParamsE:
        .type           _ZN7cutlass13device_kernelINS_4gemm6kernel13GemmUniversalIN4cute5tupleIJiiiiEEENS1_10collective13CollectiveMmaINS1_37MainloopSm90TmaGmmaWarpSpecializedFP8ILi3ENS5_IJNS4_1CILi4EEENSA_ILi1EEESC_EEENS1_35KernelTmaWarpSpecializedCooperativeEEENS5_IJNSA_ILi256EEESG_NSA_ILi128EEEEEENS_12float_e4m3_tENS5_IJlSC_lEEESJ_SK_NS4_8TiledMMAINS4_8MMA_AtomIJNS4_4SM904GMMA31MMA_64x256x32_F32E4M3E4M3_SS_TNILNSO_7ScaleInE1ELSQ_1EEEEEENS4_6LayoutINS5_IJNSA_ILi2EEESC_SC_EEENS5_IJSC_NSA_ILi0EEESW_EEEEENS5_IJNS4_10UnderscoreESZ_SZ_EEEEENS4_13SM90_TMA_LOADENS4_14ComposedLayoutINS4_7SwizzleILi3ELi4ELi3EEENS4_18smem_ptr_flag_bitsILi8EEENST_INS5_IJNSA_ILi8EEESH_EEENS5_IJSH_SC_EEEEEEEvNS4_8identityENS4_23SM90_TMA_LOAD_MULTICASTES1C_vS1D_EENS_8epilogue10collective6detail29Sm90TmaWarpSpecializedAdapterINS1H_15DefaultEpilogueISJ_SK_SK_NS1G_6thread17LinearCombinationISJ_Li1EffLNS1L_9ScaleType4KindE0ELNS_15FloatRoundStyleE2ESJ_EENS1_15EpilogueDefaultEEEEEvvEEEEvNT_6ParamsE,@function
        .size           _ZN7cutlass13device_kernelINS_4gemm6kernel13GemmUniversalIN4cute5tupleIJiiiiEEENS1_10collective13CollectiveMmaINS1_37MainloopSm90TmaGmmaWarpSpecializedFP8ILi3ENS5_IJNS4_1CILi4EEENSA_ILi1EEESC_EEENS1_35KernelTmaWarpSpecializedCooperativeEEENS5_IJNSA_ILi256EEESG_NSA_ILi128EEEEEENS_12float_e4m3_tENS5_IJlSC_lEEESJ_SK_NS4_8TiledMMAINS4_8MMA_AtomIJNS4_4SM904GMMA31MMA_64x256x32_F32E4M3E4M3_SS_TNILNSO_7ScaleInE1ELSQ_1EEEEEENS4_6LayoutINS5_IJNSA_ILi2EEESC_SC_EEENS5_IJSC_NSA_ILi0EEESW_EEEEENS5_IJNS4_10UnderscoreESZ_SZ_EEEEENS4_13SM90_TMA_LOADENS4_14ComposedLayoutINS4_7SwizzleILi3ELi4ELi3EEENS4_18smem_ptr_flag_bitsILi8EEENST_INS5_IJNSA_ILi8EEESH_EEENS5_IJSH_SC_EEEEEEEvNS4_8identityENS4_23SM90_TMA_LOAD_MULTICASTES1C_vS1D_EENS_8epilogue10collective6detail29Sm90TmaWarpSpecializedAdapterINS1H_15DefaultEpilogueISJ_SK_SK_NS1G_6thread17LinearCombinationISJ_Li1EffLNS1L_9ScaleType4KindE0ELNS_15FloatRoundStyleE2ESJ_EENS1_15EpilogueDefaultEEEEEvvEEEEvNT_6ParamsE,(.L_x_588 - _ZN7cutlass13device_kernelINS_4gemm6kernel13GemmUniversalIN4cute5tupleIJiiiiEEENS1_10collective13CollectiveMmaINS1_37MainloopSm90TmaGmmaWarpSpecializedFP8ILi3ENS5_IJNS4_1CILi4EEENSA_ILi1EEESC_EEENS1_35KernelTmaWarpSpecializedCooperativeEEENS5_IJNSA_ILi256EEESG_NSA_ILi128EEEEEENS_12float_e4m3_tENS5_IJlSC_lEEESJ_SK_NS4_8TiledMMAINS4_8MMA_AtomIJNS4_4SM904GMMA31MMA_64x256x32_F32E4M3E4M3_SS_TNILNSO_7ScaleInE1ELSQ_1EEEEEENS4_6LayoutINS5_IJNSA_ILi2EEESC_SC_EEENS5_IJSC_NSA_ILi0EEESW_EEEEENS5_IJNS4_10UnderscoreESZ_SZ_EEEEENS4_13SM90_TMA_LOADENS4_14ComposedLayoutINS4_7SwizzleILi3ELi4ELi3EEENS4_18smem_ptr_flag_bitsILi8EEENST_INS5_IJNSA_ILi8EEESH_EEENS5_IJSH_SC_EEEEEEEvNS4_8identityENS4_23SM90_TMA_LOAD_MULTICASTES1C_vS1D_EENS_8epilogue10collective6detail29Sm90TmaWarpSpecializedAdapterINS1H_15DefaultEpilogueISJ_SK_SK_NS1G_6thread17LinearCombinationISJ_Li1EffLNS1L_9ScaleType4KindE0ELNS_15FloatRoundStyleE2ESJ_EENS1_15EpilogueDefaultEEEEEvvEEEEvNT_6ParamsE)
        .other          _ZN7cutlass13device_kernelINS_4gemm6kernel13GemmUniversalIN4cute5tupleIJiiiiEEENS1_10collective13CollectiveMmaINS1_37MainloopSm90TmaGmmaWarpSpecializedFP8ILi3ENS5_IJNS4_1CILi4EEENSA_ILi1EEESC_EEENS1_35KernelTmaWarpSpecializedCooperativeEEENS5_IJNSA_ILi256EEESG_NSA_ILi128EEEEEENS_12float_e4m3_tENS5_IJlSC_lEEESJ_SK_NS4_8TiledMMAINS4_8MMA_AtomIJNS4_4SM904GMMA31MMA_64x256x32_F32E4M3E4M3_SS_TNILNSO_7ScaleInE1ELSQ_1EEEEEENS4_6LayoutINS5_IJNSA_ILi2EEESC_SC_EEENS5_IJSC_NSA_ILi0EEESW_EEEEENS5_IJNS4_10UnderscoreESZ_SZ_EEEEENS4_13SM90_TMA_LOADENS4_14ComposedLayoutINS4_7SwizzleILi3ELi4ELi3EEENS4_18smem_ptr_flag_bitsILi8EEENST_INS5_IJNSA_ILi8EEESH_EEENS5_IJSH_SC_EEEEEEEvNS4_8identityENS4_23SM90_TMA_LOAD_MULTICASTES1C_vS1D_EENS_8epilogue10collective6detail29Sm90TmaWarpSpecializedAdapterINS1H_15DefaultEpilogueISJ_SK_SK_NS1G_6thread17LinearCombinationISJ_Li1EffLNS1L_9ScaleType4KindE0ELNS_15FloatRoundStyleE2ESJ_EENS1_15EpilogueDefaultEEEEEvvEEEEvNT_6ParamsE,@"STO_CUDA_ENTRY STV_DEFAULT"
_ZN7cutlass13device_kernelINS_4gemm6kernel13GemmUniversalIN4cute5tupleIJiiiiEEENS1_10collective13CollectiveMmaINS1_37MainloopSm90TmaGmmaWarpSpecializedFP8ILi3ENS5_IJNS4_1CILi4EEENSA_ILi1EEESC_EEENS1_35KernelTmaWarpSpecializedCooperativeEEENS5_IJNSA_ILi256EEESG_NSA_ILi128EEEEEENS_12float_e4m3_tENS5_IJlSC_lEEESJ_SK_NS4_8TiledMMAINS4_8MMA_AtomIJNS4_4SM904GMMA31MMA_64x256x32_F32E4M3E4M3_SS_TNILNSO_7ScaleInE1ELSQ_1EEEEEENS4_6LayoutINS5_IJNSA_ILi2EEESC_SC_EEENS5_IJSC_NSA_ILi0EEESW_EEEEENS5_IJNS4_10UnderscoreESZ_SZ_EEEEENS4_13SM90_TMA_LOADENS4_14ComposedLayoutINS4_7SwizzleILi3ELi4ELi3EEENS4_18smem_ptr_flag_bitsILi8EEENST_INS5_IJNSA_ILi8EEESH_EEENS5_IJSH_SC_EEEEEEEvNS4_8identityENS4_23SM90_TMA_LOAD_MULTICASTES1C_vS1D_EENS_8epilogue10collective6detail29Sm90TmaWarpSpecializedAdapterINS1H_15DefaultEpilogueISJ_SK_SK_NS1G_6thread17LinearCombinationISJ_Li1EffLNS1L_9ScaleType4KindE0ELNS_15FloatRoundStyleE2ESJ_EENS1_15EpilogueDefaultEEEEEvvEEEEvNT_6ParamsE:
[----:B------:R-:W0:Y:S02]  /*0000*/  LDC R1, c[0x0][0x28] ;  /* 0x00000a00ff017b82 */ /* 0x000e240000000800 */
[----:B0-----:R-:W-:Y:S01]  /*0010*/  VIADD R1, R1, 0xfffff338 ;  /* 0xfffff33801017836 */ /* 0x001fe20000000000 */
[----:B------:R-:W0:Y:S01]  /*0020*/  S2R R4, SR_TID.X ;  /* 0x0000000000047919 */ /* 0x000e220000002100 */
[----:B------:R-:W-:Y:S01]  /*0030*/  ELECT P0, URZ, PT ;  /* 0x00000000003f782f */ /* 0x000fe20003800000 */
[----:B------:R-:W-:Y:S01]  /*0040*/  BSSY B0, `(.L_x_0) ;  /* 0x0000015000007945 */ /* 0x000fe20003800000 */
[--C-:B0-----:R-:W-:Y:S02]  /*0050*/  SHF.R.U32.HI R0, RZ, 0x5, R4.reuse ;  /* 0x00000005ff007819 */ /* 0x101fe40000011604 */
[----:B------:R-:W-:-:S03]  /*0060*/  SHF.R.U32.HI R2, RZ, 0x7, R4 ;  /* 0x00000007ff027819 */ /* 0x000fc60000011604 */
[----:B------:R-:W0:Y:S04]  /*0070*/  SHFL.IDX PT, R3, R0, RZ, 0x1f ;  /* 0x00001fff00037589 */ /* 0x000e2800000e0000 */
[----:B------:R-:W1:Y:S01]  /*0080*/  SHFL.IDX PT, R2, R2, RZ, 0x1f ;  /* 0x00001fff02027589 */ /* 0x000e6200000e0000 */
[----:B0-----:R-:W-:Y:S02]  /*0090*/  R2UR UR4, R3 ;  /* 0x00000000030472ca */ /* 0x001fe400000e0000 */
[----:B-1----:R-:W-:-:S11]  /*00a0*/  R2UR UR6, R2 ;  /* 0x00000000020672ca */ /* 0x002fd600000e0000 */
[----:B------:R-:W-:Y:S02]  /*00b0*/  USHF.R.S32.HI UR5, URZ, 0x1f, UR4 ;  /* 0x0000001f3f057899 */ /* 0x000fe40008011404 */
[----:B------:R-:W-:Y:S02]  /*00c0*/  ISETP.NE.OR P0, PT, RZ, UR4, !P0 ;  /* 0x00000004ff007c0c */ /* 0x000fe4000c705670 */
[----:B------:R-:W-:-:S04]  /*00d0*/  ULEA.HI UR5, UR5, UR4, URZ, 0x2 ;  /* 0x0000000405057291 */ /* 0x000fc8000f8f103f */
[----:B------:R-:W-:-:S04]  /*00e0*/  ULOP3.LUT UR5, UR5, 0xfffffffc, URZ, 0xc0, !UPT ;  /* 0xfffffffc05057892 */ /* 0x000fc8000f8ec03f */
[----:B------:R-:W-:-:S03]  /*00f0*/  UIADD3 UR8, UR4, -UR5, URZ ;  /* 0x8000000504087290 */ /* 0x000fc6000fffe03f */
[----:B------:R-:W-:Y:S09]  /*0100*/  @P0 BRA `(.L_x_1) ;  /* 0x0000000000200947 */ /* 0x000ff20003800000 */
[----:B------:R-:W-:Y:S02]  /*0110*/  ULDC.64 UR4, c[0x0][0x198] ;  /* 0x0000660000047ab9 */ /* 0x000fe40000000a00 */
[----:B------:R-:W-:Y:S02]  /*0120*/  UIADD3 UR10, UP0, UR4, 0xf0, URZ ;  /* 0x000000f0040a7890 */ /* 0x000fe4000ff1e03f */
[----:B------:R-:W-:Y:S02]  /*0130*/  UIADD3 UR4, UP1, UR4, 0x1f0, URZ ;  /* 0x000001f004047890 */ /* 0x000fe4000ff3e03f */
[----:B------:R-:W-:Y:S02]  /*0140*/  UIADD3.X UR11, URZ, UR5, URZ, UP0, !UPT ;  /* 0x000000053f0b7290 */ /* 0x000fe400087fe43f */
[----:B------:R-:W-:-:S07]  /*0150*/  UIADD3.X UR5, URZ, UR5, URZ, UP1, !UPT ;  /* 0x000000053f057290 */ /* 0x000fce0008ffe43f */
[----:B------:R0:W-:Y:S02]  /*0160*/  UTMACCTL.PF [UR10] ;  /* 0x000000000a0079b9 */ /* 0x0001e40008040000 */
[----:B------:R0:W-:Y:S02]  /*0170*/  UTMACCTL.PF [UR4] ;  /* 0x00000000040079b9 */ /* 0x0001e40008040000 */
[----:B0-----:R-:W-:Y:S01]  /*0180*/  NOP ;  /* 0x0000000000007918 */ /* 0x001fe20000000000 */
.L_x_1:
[----:B------:R-:W-:Y:S05]  /*0190*/  BSYNC B0 ;  /* 0x0000000000007941 */ /* 0x000fea0003800000 */
.L_x_0:
[----:B------:R-:W0:Y:S01]  /*01a0*/  SHFL.IDX PT, R3, R0, RZ, 0x1f ;  /* 0x00001fff00037589 */ /* 0x000e2200000e0000 */
[----:B------:R-:W-:Y:S01]  /*01b0*/  UISETP.NE.AND UP0, UPT, UR8, 0x3, UPT ;  /* 0x000000030800788c */ /* 0x000fe2000bf05270 */
[----:B------:R-:W-:Y:S01]  /*01c0*/  SHF.R.S32.HI R2, RZ, 0x1f, R4 ;  /* 0x0000001fff027819 */ /* 0x000fe20000011404 */
[----:B------:R-:W-:Y:S02]  /*01d0*/  UIADD3 UR10, UR6, -0x1, URZ ;  /* 0xffffffff060a7890 */ /* 0x000fe4000fffe03f */
[----:B------:R-:W-:Y:S01]  /*01e0*/  ISETP.NE.AND P1, PT, RZ, UR6, PT ;  /* 0x00000006ff007c0c */ /* 0x000fe2000bf25270 */
[----:B------:R-:W-:Y:S01]  /*01f0*/  UISETP.EQ.OR UP0, UPT, UR8, URZ, !UP0 ;  /* 0x0000003f0800728c */ /* 0x000fe2000c702670 */
[----:B------:R-:W-:Y:S01]  /*0200*/  LEA.HI R2, R2, R4, RZ, 0x7 ;  /* 0x0000000402027211 */ /* 0x000fe200078f38ff */
[----:B------:R-:W-:Y:S02]  /*0210*/  UISETP.GE.U32.AND UP1, UPT, UR10, 0x2, UPT ;  /* 0x000000020a00788c */ /* 0x000fe4000bf26070 */
[----:B------:R-:W-:-:S04]  /*0220*/  UISETP.EQ.AND UP0, UPT, UR6, URZ, UP0 ;  /* 0x0000003f0600728c */ /* 0x000fc80008702270 */
[----:B------:R-:W-:-:S04]  /*0230*/  USEL UR13, URZ, 0x1, !UP0 ;  /* 0x000000013f0d7887 */ /* 0x000fc8000c000000 */
[----:B------:R-:W-:Y:S01]  /*0240*/  USEL UR13, UR13, 0x2, UP1 ;  /* 0x000000020d0d7887 */ /* 0x000fe20008800000 */
[----:B0-----:R-:W-:-:S13]  /*0250*/  ISETP.NE.AND P0, PT, R3, RZ, PT ;  /* 0x000000ff0300720c */ /* 0x001fda0003f05270 */
[----:B------:R-:W-:Y:S05]  /*0260*/  @P0 BRA `(.L_x_2) ;  /* 0x0000000000500947 */ /* 0x000fea0003800000 */
[----:B------:R-:W0:Y:S01]  /*0270*/  S2UR UR9, SR_CgaCtaId ;  /* 0x00000000000979c3 */ /* 0x000e220000008800 */
[----:B------:R-:W-:Y:S01]  /*0280*/  UMOV UR4, 0x400 ;  /* 0x0000040000047882 */ /* 0x000fe20000000000 */
[----:B------:R-:W-:Y:S01]  /*0290*/  UMOV UR5, 0x1 ;  /* 0x0000000100057882 */ /* 0x000fe20000000000 */
[----:B------:R-:W-:Y:S01]  /*02a0*/  UMOV UR6, 0x8 ;  /* 0x0000000800067882 */ /* 0x000fe20000000000 */
[----:B------:R-:W-:Y:S01]  /*02b0*/  ELECT P0, URZ, PT ;  /* 0x00000000003f782f */ /* 0x000fe20003800000 */
[----:B------:R-:W-:-:S04]  /*02c0*/  UIADD3 UR6, -UR6, 0x100000, URZ ;  /* 0x0010000006067890 */ /* 0x000fc8000fffe13f */
[----:B------:R-:W-:Y:S02]  /*02d0*/  USHF.L.U32 UR7, UR6, 0xb, URZ ;  /* 0x0000000b06077899 */ /* 0x000fe4000800063f */
[----:B------:R-:W-:Y:S02]  /*02e0*/  USHF.L.U32 UR6, UR6, 0x1, URZ ;  /* 0x0000000106067899 */ /* 0x000fe4000800063f */
[----:B0-----:R-:W-:Y:S02]  /*02f0*/  ULEA UR9, UR9, UR4, 0x18 ;  /* 0x0000000409097291 */ /* 0x001fe4000f8ec03f */
[----:B------:R-:W-:-:S04]  /*0300*/  UIADD3 UR4, -UR5, 0x100000, URZ ;  /* 0x0010000005047890 */ /* 0x000fc8000fffe13f */
[----:B------:R-:W-:Y:S02]  /*0310*/  USHF.L.U32 UR5, UR4, 0xb, URZ ;  /* 0x0000000b04057899 */ /* 0x000fe4000800063f */
[----:B------:R-:W-:Y:S01]  /*0320*/  USHF.L.U32 UR4, UR4, 0x1, URZ ;  /* 0x0000000104047899 */ /* 0x000fe2000800063f */
[----:B------:R-:W0:Y:S11]  /*0330*/  FENCE.VIEW.ASYNC.S ;  /* 0x00000000000073c6 */ /* 0x000e360000000000 */
[----:B0-----:R0:W1:Y:S01]  /*0340*/  SYNCS.EXCH.64 URZ, [UR9], UR4 ;  /* 0x00000004093f75b2 */ /* 0x0010620008000100 */
[----:B------:R0:W2:Y:S01]  /*0350*/  SYNCS.EXCH.64 URZ, [UR9+0x18], UR6 ;  /* 0x00001806093f75b2 */ /* 0x0000a20008000100 */
[----:B------:R0:W3:Y:S01]  /*0360*/  SYNCS.EXCH.64 URZ, [UR9+0x8], UR4 ;  /* 0x00000804093f75b2 */ /* 0x0000e20008000100 */
[----:B------:R0:W4:Y:S01]  /*0370*/  SYNCS.EXCH.64 URZ, [UR9+0x20], UR6 ;  /* 0x00002006093f75b2 */ /* 0x0001220008000100 */
[----:B------:R0:W0:Y:S01]  /*0380*/  SYNCS.EXCH.64 URZ, [UR9+0x10], UR4 ;  /* 0x00001004093f75b2 */ /* 0x0000220008000100 */
[----:B------:R0:W0:Y:S01]  /*0390*/  SYNCS.EXCH.64 URZ, [UR9+0x28], UR6 ;  /* 0x00002806093f75b2 */ /* 0x0000220008000100 */
[----:B------:R-:W-:Y:S01]  /*03a0*/  NOP ;  /* 0x0000000000007918 */ /* 0x000fe20000000000 */
.L_x_2:
[----:B------:R-:W5:Y:S01]  /*03b0*/  SHFL.IDX PT, R0, R0, RZ, 0x1f ;  /* 0x00001fff00007589 */ /* 0x000f6200000e0000 */
[----:B0-----:R-:W0:Y:S01]  /*03c0*/  S2UR UR9, SR_CTAID.X ;  /* 0x00000000000979c3 */ /* 0x001e220000002500 */
[----:B------:R-:W-:Y:S02]  /*03d0*/  LOP3.LUT R2, R2, 0xffffff80, RZ, 0xc0, !PT ;  /* 0xffffff8002027812 */ /* 0x000fe400078ec0ff */
[----:B------:R-:W-:Y:S02]  /*03e0*/  ELECT P0, URZ, PT ;  /* 0x00000000003f782f */ /* 0x000fe40003800000 */
[----:B------:R-:W-:Y:S01]  /*03f0*/  SHF.R.S32.HI R8, RZ, 0x1f, R3 ;  /* 0x0000001fff087819 */ /* 0x000fe20000011403 */
[----:B------:R-:W-:Y:S01]  /*0400*/  ULDC UR4, c[0x0][0x150] ;  /* 0x0000540000047ab9 */ /* 0x000fe20000000800 */
[----:B------:R-:W-:Y:S01]  /*0410*/  NOP ;  /* 0x0000000000007918 */ /* 0x000fe20000000000 */
[----:B------:R-:W-:Y:S01]  /*0420*/  IMAD.IADD R4, R4, 0x1, -R2 ;  /* 0x0000000104047824 */ /* 0x000fe200078e0a02 */
[----:B------:R-:W-:Y:S01]  /*0430*/  LEA.HI R8, R8, R3, RZ, 0x2 ;  /* 0x0000000308087211 */ /* 0x000fe200078f10ff */
[----:B------:R-:W1:Y:S01]  /*0440*/  S2R R2, SR_CTAID.Y ;  /* 0x0000000000027919 */ /* 0x000e620000002600 */
[----:B------:R-:W2:Y:S01]  /*0450*/  LDC R9, c[0x0][0x144] ;  /* 0x00005100ff097b82 */ /* 0x000ea20000000800 */
[----:B------:R-:W-:Y:S01]  /*0460*/  NOP ;  /* 0x0000000000007918 */ /* 0x000fe20000000000 */
[----:B------:R-:W-:-:S02]  /*0470*/  SHF.R.S32.HI R5, RZ, 0x1f, R4 ;  /* 0x0000001fff057819 */ /* 0x000fc40000011404 */
[----:B------:R-:W-:Y:S02]  /*0480*/  LOP3.LUT R8, R8, 0x3ffffffc, RZ, 0xc0, !PT ;  /* 0x3ffffffc08087812 */ /* 0x000fe400078ec0ff */
[----:B------:R-:W-:Y:S02]  /*0490*/  LEA.HI R5, R5, R4, RZ, 0x3 ;  /* 0x0000000405057211 */ /* 0x000fe400078f18ff */
[----:B------:R-:W3:Y:S01]  /*04a0*/  LDC R11, c[0x0][0x148] ;  /* 0x00005200ff0b7b82 */ /* 0x000ee20000000800 */
[----:B------:R-:W-:Y:S01]  /*04b0*/  IMAD.IADD R8, R3, 0x1, -R8 ;  /* 0x0000000103087824 */ /* 0x000fe200078e0a08 */
[--C-:B------:R-:W-:Y:S02]  /*04c0*/  SHF.R.S32.HI R6, RZ, 0x3, R5.reuse ;  /* 0x00000003ff067819 */ /* 0x100fe40000011405 */
[----:B------:R-:W-:Y:S02]  /*04d0*/  SHF.R.S32.HI R5, RZ, 0x1f, R5 ;  /* 0x0000001fff057819 */ /* 0x000fe40000011405 */
[----:B-----5:R-:W-:-:S02]  /*04e0*/  ISETP.NE.OR P0, PT, R0, RZ, !P0 ;  /* 0x000000ff0000720c */ /* 0x020fc40004705670 */
[----:B------:R-:W-:Y:S02]  /*04f0*/  LEA.HI R5, R5, R6, RZ, 0x2 ;  /* 0x0000000605057211 */ /* 0x000fe400078f10ff */
[----:B0-----:R-:W-:Y:S02]  /*0500*/  I2FP.F32.U32 R0, UR9 ;  /* 0x0000000900007c45 */ /* 0x001fe40008201000 */
[----:B------:R-:W-:-:S03]  /*0510*/  LOP3.LUT R5, R5, 0xfffffffc, RZ, 0xc0, !PT ;  /* 0xfffffffc05057812 */ /* 0x000fc600078ec0ff */
[----:B------:R-:W-:Y:S01]  /*0520*/  FMUL R7, R0, UR4 ;  /* 0x0000000400077c20 */ /* 0x000fe20008400000 */
[----:B------:R-:W-:Y:S01]  /*0530*/  ULDC UR4, c[0x0][0x154] ;  /* 0x0000550000047ab9 */ /* 0x000fe20000000800 */
[----:B------:R-:W-:Y:S02]  /*0540*/  IMAD.IADD R5, R6, 0x1, -R5 ;  /* 0x0000000106057824 */ /* 0x000fe400078e0a05 */
[----:B------:R-:W-:Y:S01]  /*0550*/  VOTEU.ALL UP0, P0 ;  /* 0x00000000003f7886 */ /* 0x000fe20000000000 */
[----:B------:R-:W-:Y:S01]  /*0560*/  VOTEU.ALL UP1, P0 ;  /* 0x00000000003f7886 */ /* 0x000fe20000020000 */
[----:B------:R-:W0:Y:S01]  /*0570*/  F2I.U32.TRUNC.NTZ R7, R7 ;  /* 0x0000000700077305 */ /* 0x000e22000020f000 */
[----:B------:R-:W-:Y:S01]  /*0580*/  IMAD R5, R8, 0x4, R5 ;  /* 0x0000000408057824 */ /* 0x000fe200078e0205 */
[----:B-1----:R-:W-:Y:S01]  /*0590*/  I2FP.F32.U32 R8, R2 ;  /* 0x0000000200087245 */ /* 0x002fe20000201000 */
[----:B------:R-:W1:Y:S01]  /*05a0*/  @!UP0 S2UR UR7, SR_CgaCtaId ;  /* 0x00000000000789c3 */ /* 0x000e620000008800 */
[----:B------:R-:W-:-:S02]  /*05b0*/  @!UP0 UMOV UR6, 0x400 ;  /* 0x0000040000068882 */ /* 0x000fc40000000000 */
[----:B------:R-:W-:Y:S01]  /*05c0*/  SHF.R.S32.HI R0, RZ, 0x1f, R5 ;  /* 0x0000001fff007819 */ /* 0x000fe20000011405 */
[----:B------:R-:W-:Y:S01]  /*05d0*/  FMUL R8, R8, UR4 ;  /* 0x0000000408087c20 */ /* 0x000fe20008400000 */
[----:B------:R-:W-:Y:S02]  /*05e0*/  UMOV UR4, 0x20 ;  /* 0x0000002000047882 */ /* 0x000fe40000000000 */
[----:B------:R-:W-:Y:S01]  /*05f0*/  LEA.HI R0, R0, R5, RZ, 0x2 ;  /* 0x0000000500007211 */ /* 0x000fe200078f10ff */
[----:B------:R-:W-:-:S04]  /*0600*/  @!UP0 UIADD3 UR4, -UR4, 0x100000, URZ ;  /* 0x0010000004048890 */ /* 0x000fc8000fffe13f */
[----:B------:R-:W-:Y:S02]  /*0610*/  @!UP0 USHF.L.U32 UR5, UR4, 0xb, URZ ;  /* 0x0000000b04058899 */ /* 0x000fe4000800063f */
[----:B------:R-:W-:Y:S01]  /*0620*/  @!UP0 USHF.L.U32 UR4, UR4, 0x1, URZ ;  /* 0x0000000104048899 */ /* 0x000fe2000800063f */
[----:B------:R-:W5:Y:S01]  /*0630*/  F2I.U32.TRUNC.NTZ R8, R8 ;  /* 0x0000000800087305 */ /* 0x000f62000020f000 */
[----:B------:R-:W-:Y:S01]  /*0640*/  LOP3.LUT R6, R0, 0xfffffffc, RZ, 0xc0, !PT ;  /* 0xfffffffc00067812 */ /* 0x000fe200078ec0ff */
[----:B0-----:R-:W-:-:S04]  /*0650*/  IMAD.MOV R10, RZ, RZ, -R7 ;  /* 0x000000ffff0a7224 */ /* 0x001fc800078e0a07 */
[----:B--2---:R-:W-:Y:S02]  /*0660*/  IMAD R0, R9, R10, UR9 ;  /* 0x0000000909007e24 */ /* 0x004fe4000f8e020a */
[C---:B------:R-:W-:Y:S02]  /*0670*/  IMAD.IADD R7, R5.reuse, 0x1, -R6 ;  /* 0x0000000105077824 */ /* 0x040fe400078e0a06 */
[----:B------:R-:W-:-:S03]  /*0680*/  IMAD.SHL.U32 R6, R5, 0x4, RZ ;  /* 0x0000000405067824 */ /* 0x000fc600078e00ff */
[----:B------:R-:W-:Y:S01]  /*0690*/  ISETP.NE.AND P2, PT, R7, R0, PT ;  /* 0x000000000700720c */ /* 0x000fe20003f45270 */
[----:B-1----:R-:W-:Y:S01]  /*06a0*/  @!UP0 ULEA UR6, UR7, UR6, 0x18 ;  /* 0x0000000607068291 */ /* 0x002fe2000f8ec03f */
[----:B------:R-:W-:Y:S01]  /*06b0*/  LOP3.LUT R13, R5, 0xc, R6, 0x78, !PT ;  /* 0x0000000c050d7812 */ /* 0x000fe200078e7806 */
[----:B-----5:R-:W-:Y:S01]  /*06c0*/  IMAD.MOV R12, RZ, RZ, -R8 ;  /* 0x000000ffff0c7224 */ /* 0x020fe200078e0a08 */
[----:B------:R-:W0:Y:S01]  /*06d0*/  LDC R7, c[0x0][0x140] ;  /* 0x00005000ff077b82 */ /* 0x000e220000000800 */
[----:B------:R-:W-:Y:S01]  /*06e0*/  VOTEU.ALL UP0, P0 ;  /* 0x00000000003f7886 */ /* 0x000fe20000000000 */
[----:B------:R-:W-:Y:S01]  /*06f0*/  LOP3.LUT P0, RZ, R4, 0x7, RZ, 0xc0, !PT ;  /* 0x0000000704ff7812 */ /* 0x000fe2000780c0ff */
[----:B---3--:R-:W-:Y:S01]  /*0700*/  IMAD R6, R11, R12, R2 ;  /* 0x0000000c0b067224 */ /* 0x008fe200078e0202 */
[----:B------:R1:W-:Y:S01]  /*0710*/  STL [R1+0x454], R13 ;  /* 0x0004540d01007387 */ /* 0x0003e20000100800 */
[----:B------:R-:W-:Y:S01]  /*0720*/  IMAD.MOV.U32 R4, RZ, RZ, 0x1 ;  /* 0x00000001ff047424 */ /* 0x000fe200078e00ff */
[----:B------:R-:W-:-:S03]  /*0730*/  ISETP.LT.U32.AND P0, PT, R13, 0x4, !P0 ;  /* 0x000000040d00780c */ /* 0x000fc60004701070 */
[----:B------:R-:W-:Y:S01]  /*0740*/  @P2 SHF.R.S32.HI R5, RZ, 0x1f, R13 ;  /* 0x0000001fff052819 */ /* 0x000fe2000001140d */
[----:B------:R-:W2:Y:S02]  /*0750*/  FENCE.VIEW.ASYNC.S ;  /* 0x00000000000073c6 */ /* 0x000ea40000000000 */
[----:B--2---:R1:W2:Y:S01]  /*0760*/  @!UP0 SYNCS.EXCH.64 URZ, [UR6+0x40], UR4 ;  /* 0x00004004063f85b2 */ /* 0x0042a20008000100 */
[----:B------:R-:W-:-:S04]  /*0770*/  @P2 LEA.HI R5, R5, R13, RZ, 0x2 ;  /* 0x0000000d05052211 */ /* 0x000fc800078f10ff */
[----:B------:R-:W-:-:S04]  /*0780*/  @P2 SHF.R.S32.HI R5, RZ, 0x2, R5 ;  /* 0x00000002ff052819 */ /* 0x000fc80000011405 */
[----:B------:R-:W-:Y:S02]  /*0790*/  @P2 ISETP.NE.AND P3, PT, R5, R6, PT ;  /* 0x000000060500220c */ /* 0x000fe40003f65270 */
[----:B------:R-:W-:Y:S02]  /*07a0*/  SEL R5, RZ, 0x1, !P0 ;  /* 0x00000001ff057807 */ /* 0x000fe40004000000 */
[----:B------:R-:W-:Y:S01]  /*07b0*/  @P2 SEL R4, RZ, 0x1, P3 ;  /* 0x00000001ff042807 */ /* 0x000fe20001800000 */
[----:B------:R1:W3:Y:S01]  /*07c0*/  @!UP1 SYNCS.EXCH.64 URZ, [UR6+0x48], UR4 ;  /* 0x00004804063f95b2 */ /* 0x0002e20008000100 */
[----:B0-----:R-:W-:Y:S01]  /*07d0*/  ISETP.EQ.U32.AND P5, PT, R7, 0x1, PT ;  /* 0x000000010700780c */ /* 0x001fe20003fa2070 */
[----:B------:R-:W-:Y:S01]  /*07e0*/  NOP ;  /* 0x0000000000007918 */ /* 0x000fe20000000000 */
[----:B------:R-:W-:-:S05]  /*07f0*/  LOP3.LUT R4, R4, R5, RZ, 0xc0, !PT ;  /* 0x0000000504047212 */ /* 0x000fca00078ec0ff */
[----:B------:R1:W-:Y:S06]  /*0800*/  STL [R1+0x450], R4 ;  /* 0x0004500401007387 */ /* 0x0003ec0000100800 */
[----:B--23--:R-:W-:Y:S05]  /*0810*/  @!P5 BRA `(.L_x_3) ;  /* 0x000000000008d947 */ /* 0x00cfea0003800000 */
[----:B----4-:R-:W-:Y:S01]  /*0820*/  UCGABAR_ARV ;  /* 0x00000000000079c7 */ /* 0x010fe20008000000 */
[----:B------:R-:W-:Y:S05]  /*0830*/  BRA `(.L_x_4) ;  /* 0x0000000000047947 */ /* 0x000fea0003800000 */
.L_x_3:
[----:B----4-:R-:W-:Y:S01]  /*0840*/  NOP ;  /* 0x0000000000007918 */ /* 0x010fe20000000000 */
.L_x_4:
[----:B------:R-:W0:Y:S01]  /*0850*/  LDC R3, c[0x0][0x65c] ;  /* 0x00019700ff037b82 */ /* 0x000e220000000800 */
[----:B-1----:R-:W-:Y:S02]  /*0860*/  IMAD.U32 R4, RZ, RZ, UR9 ;  /* 0x00000009ff047e24 */ /* 0x002fe4000f8e00ff */
[----:B------:R-:W-:Y:S01]  /*0870*/  IMAD.MOV.U32 R5, RZ, RZ, RZ ;  /* 0x000000ffff057224 */ /* 0x000fe200078e00ff */
[----:B0-----:R-:W-:-:S13]  /*0880*/  ISETP.NE.AND P4, PT, R3, 0x1, PT ;  /* 0x000000010300780c */ /* 0x001fda0003f85270 */
[----:B------:R-:W0:Y:S01]  /*0890*/  @P4 LDC R7, c[0x0][0x10] ;  /* 0x00000400ff074b82 */ /* 0x000e220000000800 */
[----:B------:R-:W-:Y:S02]  /*08a0*/  @P4 IMAD.MOV.U32 R3, RZ, RZ, RZ ;  /* 0x000000ffff034224 */ /* 0x000fe400078e00ff */
[----:B------:R-:W-:-:S05]  /*08b0*/  @P4 IMAD.MOV.U32 R13, RZ, RZ, RZ ;  /* 0x000000ffff0d4224 */ /* 0x000fca00078e00ff */
[----:B------:R-:W1:Y:S01]  /*08c0*/  @!P4 LDC R9, c[0x0][0xc] ;  /* 0x00000300ff09cb82 */ /* 0x000e620000000800 */
[----:B0-----:R-:W-:-:S04]  /*08d0*/  @P4 IMAD.WIDE.U32 R6, R7, UR9, R2 ;  /* 0x0000000907064c25 */ /* 0x001fc8000f8e0002 */
[----:B------:R-:W-:Y:S02]  /*08e0*/  @P4 IMAD.MOV.U32 R10, RZ, RZ, R6 ;  /* 0x000000ffff0a4224 */ /* 0x000fe400078e0006 */
[----:B------:R-:W-:Y:S02]  /*08f0*/  @P4 IMAD.IADD R15, R7, 0x1, R13 ;  /* 0x00000001070f4824 */ /* 0x000fe400078e020d */
[----:B-1----:R-:W-:-:S04]  /*0900*/  @!P4 IMAD.WIDE.U32 R4, R2, R9, R4 ;  /* 0x000000090204c225 */ /* 0x002fc800078e0004 */
[----:B------:R-:W-:Y:S02]  /*0910*/  @!P4 IMAD.MOV.U32 R10, RZ, RZ, R4 ;  /* 0x000000ffff0ac224 */ /* 0x000fe400078e0004 */
[----:B------:R-:W-:-:S03]  /*0920*/  @!P4 IMAD.MOV.U32 R15, RZ, RZ, R5 ;  /* 0x000000ffff0fc224 */ /* 0x000fc600078e0005 */
[----:B------:R0:W-:Y:S04]  /*0930*/  STL [R1+0x45c], R10 ;  /* 0x00045c0a01007387 */ /* 0x0001e80000100800 */
[----:B------:R0:W-:Y:S01]  /*0940*/  STL [R1+0x458], R15 ;  /* 0x0004580f01007387 */ /* 0x0001e20000100800 */
[----:B------:R-:W-:Y:S05]  /*0950*/  @!P5 BRA `(.L_x_5) ;  /* 0x00000000000cd947 */ /* 0x000fea0003800000 */
[----:B------:R-:W-:Y:S01]  /*0960*/  UCGABAR_WAIT ;  /* 0x0000000000007dc7 */ /* 0x000fe20008000000 */
[----:B------:R-:W-:Y:S01]  /*0970*/  CCTL.IVALL ;  /* 0x00000000ff00798f */ /* 0x000fe20002000000 */
[----:B------:R-:W-:Y:S05]  /*0980*/  BRA `(.L_x_6) ;  /* 0x0000000000047947 */ /* 0x000fea0003800000 */
.L_x_5:
[----:B------:R-:W-:Y:S06]  /*0990*/  BAR.SYNC.DEFER_BLOCKING 0x0 ;  /* 0x0000000000007b1d */ /* 0x000fec0000010000 */
.L_x_6:
[----:B------:R-:W-:Y:S05]  /*09a0*/  @!P1 BRA `(.L_x_7) ;  /* 0x0000027c000c9947 */ /* 0x000fea0003800000 */
[----:B------:R-:W-:-:S06]  /*09b0*/  UISETP.GT.U32.AND UP0, UPT, UR10, 0x1, UPT ;  /* 0x000000010a00788c */ /* 0x000fcc000bf04070 */
[----:B------:R-:W-:-:S13]  /*09c0*/  PLOP3.LUT P0, PT, PT, PT, UP0, 0x80, 0x0 ;  /* 0x000000000000781c */ /* 0x000fda0003f0f008 */
[----:B------:R-:W-:Y:S05]  /*09d0*/  @P0 EXIT ;  /* 0x000000000000094d */ /* 0x000fea0003800000 */
[----:B------:R-:W-:Y:S01]  /*09e0*/  IMAD.MOV.U32 R6, RZ, RZ, -0x1 ;  /* 0xffffffffff067424 */ /* 0x000fe200078e00ff */
[----:B------:R-:W-:Y:S01]  /*09f0*/  ULDC.64 UR4, c[0x0][0x650] ;  /* 0x0001940000047ab9 */ /* 0x000fe20000000a00 */
[----:B------:R-:W-:Y:S01]  /*0a00*/  IMAD.MOV.U32 R5, RZ, RZ, -0x1 ;  /* 0xffffffffff057424 */ /* 0x000fe200078e00ff */
[----:B------:R-:W-:Y:S01]  /*0a10*/  ISETP.GE.U32.AND P0, PT, R10, UR4, PT ;  /* 0x000000040a007c0c */ /* 0x000fe2000bf06070 */
[----:B------:R-:W-:Y:S01]  /*0a20*/  UMOV UR9, 0xffffffff ;  /* 0xffffffff00097882 */ /* 0x000fe20000000000 */
[----:B------:R1:W-:Y:S01]  /*0a30*/  STL [R1+0x464], R6 ;  /* 0x0004640601007387 */ /* 0x0003e20000100800 */
[----:B------:R-:W-:Y:S02]  /*0a40*/  PRMT R4, RZ, 0x7610, R4 ;  /* 0x00007610ff047816 */ /* 0x000fe40000000004 */
[----:B------:R-:W-:Y:S01]  /*0a50*/  ISETP.GE.U32.AND.EX P0, PT, R15, UR5, PT, P0 ;  /* 0x000000050f007c0c */ /* 0x000fe2000bf06100 */
[----:B------:R1:W-:-:S12]  /*0a60*/  STL [R1+0x460], R5 ;  /* 0x0004600501007387 */ /* 0x0003d80000100800 */
[----:B-1----:R-:W-:Y:S05]  /*0a70*/  @P0 BRA `(.L_x_8) ;  /* 0x00000004003c0947 */ /* 0x002fea0003800000 */
[----:B------:R-:W-:Y:S01]  /*0a80*/  ULDC.64 UR14, c[0x0][0x628] ;  /* 0x00018a00000e7ab9 */ /* 0x000fe20000000a00 */
[----:B------:R-:W1:Y:S01]  /*0a90*/  LDC.64 R8, c[0x0][0x620] ;  /* 0x00018800ff087b82 */ /* 0x000e620000000a00 */
[----:B------:R-:W-:Y:S01]  /*0aa0*/  ISETP.NE.U32.AND P0, PT, RZ, UR14, PT ;  /* 0x0000000eff007c0c */ /* 0x000fe2000bf05070 */
[----:B------:R-:W-:Y:S01]  /*0ab0*/  ULDC UR11, c[0x0][0x630] ;  /* 0x00018c00000b7ab9 */ /* 0x000fe20000000800 */
[----:B------:R-:W-:Y:S02]  /*0ac0*/  R2UR UR4, R10 ;  /* 0x000000000a0472ca */ /* 0x000fe400000e0000 */
[----:B------:R-:W-:Y:S02]  /*0ad0*/  ISETP.NE.AND.EX P0, PT, RZ, UR15, PT, P0 ;  /* 0x0000000fff007c0c */ /* 0x000fe4000bf05300 */
[----:B------:R-:W-:-:S11]  /*0ae0*/  R2UR UR5, R15 ;  /* 0x000000000f0572ca */ /* 0x000fd600000e0000 */
[----:B------:R-:W-:Y:S05]  /*0af0*/  @!P0 BRA `(.L_x_9) ;  /* 0x0000000000308947 */ /* 0x000fea0003800000 */
[----:B------:R-:W-:Y:S01]  /*0b00*/  R2UR UR4, R10 ;  /* 0x000000000a0472ca */ /* 0x000fe200000e0000 */
[----:B------:R-:W-:Y:S01]  /*0b10*/  ULDC UR8, c[0x0][0x634] ;  /* 0x00018d0000087ab9 */ /* 0x000fe20000000800 */
[----:B------:R-:W-:-:S11]  /*0b20*/  R2UR UR10, R15 ;  /* 0x000000000f0a72ca */ /* 0x000fd600000e0000 */
[----:B------:R-:W-:-:S04]  /*0b30*/  UIADD3 UR8, UP0, UR4, UR8, URZ ;  /* 0x0000000804087290 */ /* 0x000fc8000ff1e03f */
[----:B------:R-:W-:-:S04]  /*0b40*/  UIADD3.X UR10, URZ, UR10, URZ, UP0, !UPT ;  /* 0x0000000a3f0a7290 */ /* 0x000fc800087fe43f */
[----:B------:R-:W-:-:S04]  /*0b50*/  UIMAD.WIDE.U32 UR4, UR10, UR14, URZ ;  /* 0x0000000e0a0472a5 */ /* 0x000fc8000f8e003f */
[----:B------:R-:W-:Y:S02]  /*0b60*/  UIMAD.WIDE.U32 UR6, UP0, UR8, UR15, UR4 ;  /* 0x0000000f080672a5 */ /* 0x000fe4000f800004 */
[----:B------:R-:W-:Y:S02]  /*0b70*/  UIMAD.WIDE.U32 UR4, UR8, UR14, URZ ;  /* 0x0000000e080472a5 */ /* 0x000fe4000f8e003f */
[----:B------:R-:W-:Y:S02]  /*0b80*/  UIADD3.X UR9, URZ, URZ, URZ, UP0, !UPT ;  /* 0x0000003f3f097290 */ /* 0x000fe400087fe43f */
[----:B------:R-:W-:Y:S01]  /*0b90*/  UIADD3 URZ, UP0, UR5, UR6, URZ ;  /* 0x00000006053f7290 */ /* 0x000fe2000ff1e03f */
[----:B------:R-:W-:-:S03]  /*0ba0*/  UMOV UR8, UR7 ;  /* 0x0000000700087c82 */ /* 0x000fc60008000000 */
[----:B------:R-:W-:-:S12]  /*0bb0*/  UIMAD.WIDE.U32.X UR4, UR10, UR15, UR8, UP0 ;  /* 0x0000000f0a0472a5 */ /* 0x000fd800080e0408 */
.L_x_9:
[----:B------:R-:W-:Y:S01]  /*0bc0*/  USHF.R.U64 UR9, UR4, UR11, UR5 ;  /* 0x0000000b04097299 */ /* 0x000fe20008001205 */
[----:B------:R-:W2:Y:S01]  /*0bd0*/  LDC.64 R20, c[0x0][0x640] ;  /* 0x00019000ff147b82 */ /* 0x000ea20000000a00 */
[----:B------:R-:W-:Y:S01]  /*0be0*/  USHF.R.U32.HI UR4, URZ, UR11, UR5 ;  /* 0x0000000b3f047299 */ /* 0x000fe20008011605 */
[----:B------:R-:W-:Y:S02]  /*0bf0*/  IMAD.MOV.U32 R4, RZ, RZ, R10 ;  /* 0x000000ffff047224 */ /* 0x000fe400078e000a */
[----:B------:R-:W-:Y:S01]  /*0c00*/  IMAD R25, R11, R12, R2 ;  /* 0x0000000c0b197224 */ /* 0x000fe200078e0202 */
[----:B------:R-:W-:Y:S01]  /*0c10*/  IADD3 R3, P0, RZ, -UR9, RZ ;  /* 0x80000009ff037c10 */ /* 0x000fe2000ff1e0ff */
[----:B------:R-:W-:Y:S02]  /*0c20*/  IMAD.MOV.U32 R11, RZ, RZ, 0x1 ;  /* 0x00000001ff0b7424 */ /* 0x000fe400078e00ff */
[----:B------:R-:W0:Y:S02]  /*0c30*/  LDC R14, c[0x0][0x618] ;  /* 0x00018600ff0e7b82 */ /* 0x000e240000000800 */
[----:B------:R-:W-:-:S04]  /*0c40*/  IMAD.X R5, RZ, RZ, ~UR4, P0 ;  /* 0x80000004ff057e24 */ /* 0x000fc800080e06ff */
[-C--:B-1----:R-:W-:Y:S02]  /*0c50*/  IMAD R6, R5, R8.reuse, RZ ;  /* 0x0000000805067224 */ /* 0x082fe400078e02ff */
[----:B------:R-:W1:Y:S01]  /*0c60*/  LDC R16, c[0x0][0x608] ;  /* 0x00018200ff107b82 */ /* 0x000e620000000800 */
[----:B------:R-:W-:Y:S02]  /*0c70*/  IMAD.MOV.U32 R5, RZ, RZ, R15 ;  /* 0x000000ffff057224 */ /* 0x000fe400078e000f */
[----:B------:R-:W-:-:S05]  /*0c80*/  IMAD.WIDE.U32 R4, R3, R8, R4 ;  /* 0x0000000803047225 */ /* 0x000fca00078e0004 */
[----:B------:R-:W3:Y:S01]  /*0c90*/  LDC R18, c[0x0][0x658] ;  /* 0x00019600ff127b82 */ /* 0x000ee20000000800 */
[----:B------:R-:W-:Y:S01]  /*0ca0*/  IMAD R3, R3, R9, R6 ;  /* 0x0000000903037224 */ /* 0x000fe200078e0206 */
[----:B--2---:R-:W-:-:S03]  /*0cb0*/  ISETP.NE.U32.AND P0, PT, R20, RZ, PT ;  /* 0x000000ff1400720c */ /* 0x004fc60003f05070 */
[----:B------:R-:W-:Y:S01]  /*0cc0*/  IMAD.IADD R3, R5, 0x1, R3 ;  /* 0x0000000105037824 */ /* 0x000fe200078e0203 */
[----:B------:R-:W-:Y:S01]  /*0cd0*/  ISETP.NE.AND.EX P0, PT, R21, RZ, PT, P0 ;  /* 0x000000ff1500720c */ /* 0x000fe20003f05300 */
[----:B------:R-:W-:Y:S01]  /*0ce0*/  IMAD.MOV.U32 R5, RZ, RZ, -0x1 ;  /* 0xffffffffff057424 */ /* 0x000fe200078e00ff */
[----:B------:R-:W2:Y:S02]  /*0cf0*/  LDC R13, c[0x0][0x600] ;  /* 0x00018000ff0d7b82 */ /* 0x000ea40000000800 */
[-CC-:B0-----:R-:W-:Y:S02]  /*0d00*/  SHF.R.U64 R10, R4, R14.reuse, R3.reuse ;  /* 0x0000000e040a7219 */ /* 0x181fe40000001203 */
[----:B------:R-:W-:-:S04]  /*0d10*/  SHF.R.U32.HI R3, RZ, R14, R3 ;  /* 0x0000000eff037219 */ /* 0x000fc80000011603 */
[----:B------:R-:W0:Y:S01]  /*0d20*/  LDC R15, c[0x0][0x648] ;  /* 0x00019200ff0f7b82 */ /* 0x000e220000000800 */
[-CC-:B-1----:R-:W-:Y:S02]  /*0d30*/  SHF.R.U64 R23, R10, R16.reuse, R3.reuse ;  /* 0x000000100a177219 */ /* 0x182fe40000001203 */
[----:B------:R-:W-:-:S05]  /*0d40*/  SHF.R.U32.HI R3, RZ, R16, R3 ;  /* 0x00000010ff037219 */ /* 0x000fca0000011603 */
[----:B------:R-:W1:Y:S01]  /*0d50*/  LDC R17, c[0x0][0x638] ;  /* 0x00018e00ff117b82 */ /* 0x000e620000000800 */
[-C--:B---3--:R-:W-:Y:S02]  /*0d60*/  SHF.L.U32 R2, R5, R18.reuse, RZ ;  /* 0x0000001205027219 */ /* 0x088fe400000006ff */
[--C-:B------:R-:W-:Y:S02]  /*0d70*/  SHF.R.U64 R12, R23, R18, R3.reuse ;  /* 0x00000012170c7219 */ /* 0x100fe40000001203 */
[----:B------:R-:W-:Y:S02]  /*0d80*/  LOP3.LUT R8, RZ, R2, RZ, 0x33, !PT ;  /* 0x00000002ff087212 */ /* 0x000fe400078e33ff */
[----:B------:R-:W-:Y:S01]  /*0d90*/  SHF.R.U32.HI R3, RZ, R18, R3 ;  /* 0x00000012ff037219 */ /* 0x000fe20000011603 */
[----:B------:R-:W3:Y:S01]  /*0da0*/  LDC R19, c[0x0][0x610] ;  /* 0x00018400ff137b82 */ /* 0x000ee20000000800 */
[----:B------:R-:W-:Y:S01]  /*0db0*/  IMAD.MOV.U32 R2, RZ, RZ, R12 ;  /* 0x000000ffff027224 */ /* 0x000fe200078e000c */
[----:B------:R-:W-:Y:S06]  /*0dc0*/  @!P0 BRA `(.L_x_10) ;  /* 0x0000000000288947 */ /* 0x000fec0003800000 */
[----:B------:R-:W4:Y:S02]  /*0dd0*/  LDC R7, c[0x0][0x64c] ;  /* 0x00019300ff077b82 */ /* 0x000f240000000800 */
[----:B----4-:R-:W-:-:S05]  /*0de0*/  IADD3 R7, P0, R12, R7, RZ ;  /* 0x000000070c077210 */ /* 0x010fca0007f1e0ff */
[----:B------:R-:W-:-:S04]  /*0df0*/  IMAD.X R9, RZ, RZ, R3, P0 ;  /* 0x000000ffff097224 */ /* 0x000fc800000e0603 */
[----:B------:R-:W-:-:S04]  /*0e00*/  IMAD.WIDE.U32 R2, R9, R20, RZ ;  /* 0x0000001409027225 */ /* 0x000fc800078e00ff */
[----:B------:R-:W-:-:S04]  /*0e10*/  IMAD.WIDE.U32 R4, P0, R7, R21, R2 ;  /* 0x0000001507047225 */ /* 0x000fc80007800002 */
[----:B------:R-:W-:-:S04]  /*0e20*/  IMAD.WIDE.U32 R2, R7, R20, RZ ;  /* 0x0000001407027225 */ /* 0x000fc800078e00ff */
[----:B------:R-:W-:Y:S01]  /*0e30*/  IMAD.X R7, RZ, RZ, RZ, P0 ;  /* 0x000000ffff077224 */ /* 0x000fe200000e06ff */
[----:B------:R-:W-:Y:S01]  /*0e40*/  IADD3 RZ, P0, R3, R4, RZ ;  /* 0x0000000403ff7210 */ /* 0x000fe20007f1e0ff */
[----:B------:R-:W-:-:S04]  /*0e50*/  IMAD.MOV.U32 R6, RZ, RZ, R5 ;  /* 0x000000ffff067224 */ /* 0x000fc800078e0005 */
[----:B------:R-:W-:-:S08]  /*0e60*/  IMAD.WIDE.U32.X R2, R9, R21, R6, P0 ;  /* 0x0000001509027225 */ /* 0x000fd000000e0406 */
.L_x_10:
[----:B0-----:R-:W-:Y:S01]  /*0e70*/  SHF.R.U64 R4, R2, R15, R3 ;  /* 0x0000000f02047219 */ /* 0x001fe20000001203 */
[----:B--2---:R-:W-:Y:S01]  /*0e80*/  VIADD R5, R13, 0xffffffff ;  /* 0xffffffff0d057836 */ /* 0x004fe20000000000 */
[----:B------:R-:W-:Y:S02]  /*0e90*/  SHF.L.U32 R2, R11, R18, RZ ;  /* 0x000000120b027219 */ /* 0x000fe400000006ff */
[----:B------:R-:W-:Y:S01]  /*0ea0*/  LOP3.LUT R3, R23, R8, RZ, 0xc0, !PT ;  /* 0x0000000817037212 */ /* 0x000fe200078ec0ff */
[----:B------:R-:W-:Y:S01]  /*0eb0*/  IMAD.MOV R6, RZ, RZ, -R4 ;  /* 0x000000ffff067224 */ /* 0x000fe200078e0a04 */
[----:B------:R-:W-:Y:S02]  /*0ec0*/  SEL R0, R0, R25, !P4 ;  /* 0x0000001900007207 */ /* 0x000fe40006000000 */
[----:B------:R-:W-:Y:S01]  /*0ed0*/  LOP3.LUT R5, R10, R5, RZ, 0xc0, !PT ;  /* 0x000000050a057212 */ /* 0x000fe200078ec0ff */
[----:B------:R-:W-:Y:S02]  /*0ee0*/  IMAD R3, R2, R4, R3 ;  /* 0x0000000402037224 */ /* 0x000fe400078e0203 */
[----:B-1----:R-:W-:-:S02]  /*0ef0*/  IMAD R2, R6, R17, R12 ;  /* 0x0000001106027224 */ /* 0x002fc400078e020c */
[----:B---3--:R-:W-:Y:S02]  /*0f00*/  IMAD R0, R3, R19, R0 ;  /* 0x0000001303007224 */ /* 0x008fe400078e0200 */
[----:B------:R-:W-:Y:S02]  /*0f10*/  IMAD R3, R2, R13, R5 ;  /* 0x0000000d02037224 */ /* 0x000fe400078e0205 */
[----:B------:R-:W-:-:S03]  /*0f20*/  IMAD.MOV.U32 R4, RZ, RZ, 0x1 ;  /* 0x00000001ff047424 */ /* 0x000fc600078e00ff */
[----:B------:R-:W-:Y:S02]  /*0f30*/  SEL R2, R3, R0, !P4 ;  /* 0x0000000003027207 */ /* 0x000fe40006000000 */
[----:B------:R-:W-:-:S03]  /*0f40*/  SEL R0, R0, R3, !P4 ;  /* 0x0000000300007207 */ /* 0x000fc60006000000 */
[----:B------:R1:W-:Y:S04]  /*0f50*/  STL [R1+0x460], R2 ;  /* 0x0004600201007387 */ /* 0x0003e80000100800 */
[----:B------:R1:W-:Y:S02]  /*0f60*/  STL [R1+0x464], R0 ;  /* 0x0004640001007387 */ /* 0x0003e40000100800 */
.L_x_8:
[----:B------:R-:W-:-:S08]  /*0f70*/  NOP ;  /* 0x0000000000007918 */ /* 0x000fd00000000000 */
[----:B------:R-:W2:Y:S02]  /*0f80*/  USETMAXREG.TRY_ALLOC.CTAPOOL UP0, 0xf0 ;  /* 0x000000f0000079c8 */ /* 0x000ea40008000600 */
[----:B--2---:R-:W-:-:S13]  /*0f90*/  PLOP3.LUT P0, PT, PT, PT, UP0, 0x80, 0x0 ;  /* 0x000000000000781c */ /* 0x004fda0003f0f008 */
[----:B------:R-:W-:Y:S05]  /*0fa0*/  @!P0 BRA `(.L_x_8) ;  /* 0xfffffffc00f08947 */ /* 0x000fea000383ffff */
[----:B------:R-:W-:Y:S01]  /*0fb0*/  ULDC.64 UR4, c[0x0][0x598] ;  /* 0x0001660000047ab9 */ /* 0x000fe20000000a00 */
[----:B------:R-:W-:Y:S01]  /*0fc0*/  ULDC.64 UR14, c[0x0][0x208] ;  /* 0x00008200000e7ab9 */ /* 0x000fe20000000a00 */
[----:B------:R-:W-:-:S04]  /*0fd0*/  ISETP.NE.U32.AND P0, PT, RZ, UR4, PT ;  /* 0x00000004ff007c0c */ /* 0x000fc8000bf05070 */
[----:B------:R-:W-:-:S13]  /*0fe0*/  ISETP.NE.AND.EX P0, PT, RZ, UR5, PT, P0 ;  /* 0x00000005ff007c0c */ /* 0x000fda000bf05300 */
[----:B------:R-:W-:Y:S05]  /*0ff0*/  @!P0 BRA `(.L_x_11) ;  /* 0x0000000000208947 */ /* 0x000fea0003800000 */
[----:B-1----:R-:W1:Y:S02]  /*1000*/  LDC.64 R2, c[0x0][0x598] ;  /* 0x00016600ff027b82 */ /* 0x002e640000000a00 */
[----:B-1----:R-:W2:Y:S02]  /*1010*/  LDG.E.64 R2, desc[UR14][R2.64] ;  /* 0x0000000e02027981 */ /* 0x002ea4000c1e1b00 */
[----:B--2---:R-:W-:-:S04]  /*1020*/  ISETP.NE.U32.AND P0, PT, R2, RZ, PT ;  /* 0x000000ff0200720c */ /* 0x004fc80003f05070 */
[----:B------:R-:W-:-:S13]  /*1030*/  ISETP.NE.AND.EX P0, PT, R3, RZ, PT, P0 ;  /* 0x000000ff0300720c */ /* 0x000fda0003f05300 */
[----:B------:R-:W-:Y:S05]  /*1040*/  @!P0 BRA `(.L_x_11) ;  /* 0x00000000000c8947 */ /* 0x000fea0003800000 */
[----:B------:R-:W2:Y:S02]  /*1050*/  LD.E R2, desc[UR14][R2.64] ;  /* 0x0000000e02027980 */ /* 0x000ea4000c101900 */
[----:B--2---:R-:W-:Y:S01]  /*1060*/  R2UR UR20, R2 ;  /* 0x00000000021472ca */ /* 0x004fe200000e0000 */
[----:B------:R-:W-:-:S14]  /*1070*/  BRA `(.L_x_12) ;  /* 0x0000000000247947 */ /* 0x000fdc0003800000 */
.L_x_11:
[----:B------:R-:W-:Y:S02]  /*1080*/  ULDC.64 UR4, c[0x0][0x588] ;  /* 0x0001620000047ab9 */ /* 0x000fe40000000a00 */
[----:B------:R-:W-:-:S04]  /*1090*/  ISETP.NE.U32.AND P0, PT, RZ, UR4, PT ;  /* 0x00000004ff007c0c */ /* 0x000fc8000bf05070 */
[----:B------:R-:W-:-:S13]  /*10a0*/  ISETP.NE.AND.EX P0, PT, RZ, UR5, PT, P0 ;  /* 0x00000005ff007c0c */ /* 0x000fda000bf05300 */
[----:B------:R-:W-:Y:S05]  /*10b0*/  @!P0 BRA `(.L_x_13) ;  /* 0x0000000000108947 */ /* 0x000fea0003800000 */
[----:B-1----:R-:W1:Y:S02]  /*10c0*/  LDC.64 R2, c[0x0][0x588] ;  /* 0x00016200ff027b82 */ /* 0x002e640000000a00 */
[----:B-1----:R-:W2:Y:S02]  /*10d0*/  LDG.E R2, desc[UR14][R2.64] ;  /* 0x0000000e02027981 */ /* 0x002ea4000c1e1900 */
[----:B--2---:R-:W-:Y:S01]  /*10e0*/  R2UR UR20, R2 ;  /* 0x00000000021472ca */ /* 0x004fe200000e0000 */
[----:B------:R-:W-:-:S14]  /*10f0*/  BRA `(.L_x_12) ;  /* 0x0000000000047947 */ /* 0x000fdc0003800000 */
.L_x_13:
[----:B------:R-:W-:-:S05]  /*1100*/  ULDC UR20, c[0x0][0x580] ;  /* 0x0001600000147ab9 */ /* 0x000fca0000000800 */
.L_x_12:
[----:B------:R-:W-:Y:S02]  /*1110*/  ULDC.64 UR4, c[0x0][0x5a0] ;  /* 0x0001680000047ab9 */ /* 0x000fe40000000a00 */
        /* <DEDUP_REMOVED lines=11> */
.L_x_14:
        /* <DEDUP_REMOVED lines=8> */
.L_x_16:
[----:B------:R-:W-:-:S05]  /*1250*/  ULDC UR21, c[0x0][0x584] ;  /* 0x0001610000157ab9 */ /* 0x000fca0000000800 */
.L_x_15:
[----:B------:R-:W-:-:S13]  /*1260*/  LOP3.LUT P0, RZ, R4, 0xff, RZ, 0xc0, !PT ;  /* 0x000000ff04ff7812 */ /* 0x000fda000780c0ff */
[----:B------:R-:W-:Y:S05]  /*1270*/  @!P0 EXIT ;  /* 0x000000000000894d */ /* 0x000fea0003800000 */
[----:B------:R-:W-:Y:S01]  /*1280*/  ULDC UR4, c[0x0][0x28c] ;  /* 0x0000a30000047ab9 */ /* 0x000fe20000000800 */
[----:B------:R-:W-:Y:S02]  /*1290*/  ULOP3.LUT UR22, UR13, 0x1, URZ, 0xfc, !UPT ;  /* 0x000000010d167892 */ /* 0x000fe4000f8efc3f */
[----:B------:R-:W-:-:S04]  /*12a0*/  UIADD3 UR4, UR4, 0x7f, URZ ;  /* 0x0000007f04047890 */ /* 0x000fc8000fffe03f */
[----:B------:R-:W-:-:S04]  /*12b0*/  USHF.R.S32.HI UR5, URZ, 0x1f, UR4 ;  /* 0x0000001f3f057899 */ /* 0x000fc80008011404 */
[----:B------:R-:W-:-:S03]  /*12c0*/  ULEA.HI UR5, UR5, UR4, URZ, 0x7 ;  /* 0x0000000405057291 */ /* 0x000fc6000f8f383f */
[----:B------:R-:W-:Y:S01]  /*12d0*/  UMOV UR4, URZ ;  /* 0x0000003f00047c82 */ /* 0x000fe20008000000 */
[----:B------:R-:W-:-:S03]  /*12e0*/  USHF.R.S32.HI UR10, URZ, 0x7, UR5 ;  /* 0x000000073f0a7899 */ /* 0x000fc60008011405 */
[----:B------:R-:W-:-:S09]  /*12f0*/  UMOV UR5, URZ ;  /* 0x0000003f00057c82 */ /* 0x000fd20008000000 */
.L_x_555:
[----:B------:R-:W-:Y:S01]  /*1300*/  STL [R1+0x44c], RZ ;  /* 0x00044cff01007387 */ /* 0x000fe20000100800 */
[----:B--2---:R-:W2:Y:S01]  /*1310*/  S2UR UR18, SR_CgaCtaId ;  /* 0x00000000001279c3 */ /* 0x004ea20000008800 */
[----:B------:R-:W-:Y:S01]  /*1320*/  UMOV UR17, 0x400 ;  /* 0x0000040000117882 */ /* 0x000fe20000000000 */
[----:B------:R-:W-:Y:S01]  /*1330*/  UMOV UR6, URZ ;  /* 0x0000003f00067c82 */ /* 0x000fe20008000000 */
[----:B------:R-:W-:Y:S01]  /*1340*/  STL [R1+0x448], RZ ;  /* 0x000448ff01007387 */ /* 0x000fe20000100800 */
[----:B------:R-:W-:Y:S01]  /*1350*/  UMOV UR7, URZ ;  /* 0x0000003f00077c82 */ /* 0x000fe20008000000 */
[----:B------:R-:W-:Y:S01]  /*1360*/  UMOV UR8, URZ ;  /* 0x0000003f00087c82 */ /* 0x000fe20008000000 */
[----:B------:R-:W-:Y:S01]  /*1370*/  UMOV UR23, UR5 ;  /* 0x0000000500177c82 */ /* 0x000fe20008000000 */
[----:B------:R-:W-:Y:S01]  /*1380*/  STL [R1+0x444], RZ ;  /* 0x000444ff01007387 */ /* 0x000fe20000100800 */
[----:B-1----:R-:W1:Y:S01]  /*1390*/  LDC R2, c[0x0][0x28c] ;  /* 0x0000a300ff027b82 */ /* 0x002e620000000800 */
[----:B------:R-:W-:Y:S01]  /*13a0*/  UMOV UR24, UR4 ;  /* 0x0000000400187c82 */ /* 0x000fe20008000000 */
[----:B------:R-:W-:Y:S01]  /*13b0*/  CS2R R236, SRZ ;  /* 0x0000000000ec7805 */ /* 0x000fe2000001ff00 */
[----:B------:R-:W-:Y:S01]  /*13c0*/  STL [R1+0x440], RZ ;  /* 0x000440ff01007387 */ /* 0x000fe20000100800 */
[----:B------:R-:W-:-:S02]  /*13d0*/  CS2R R234, SRZ ;  /* 0x0000000000ea7805 */ /* 0x000fc4000001ff00 */
[----:B------:R-:W-:Y:S02]  /*13e0*/  CS2R R232, SRZ ;  /* 0x0000000000e87805 */ /* 0x000fe4000001ff00 */
[----:B------:R-:W-:Y:S01]  /*13f0*/  CS2R R230, SRZ ;  /* 0x0000000000e67805 */ /* 0x000fe2000001ff00 */
[----:B------:R-:W-:Y:S01]  /*1400*/  STL [R1+0x43c], RZ ;  /* 0x00043cff01007387 */ /* 0x000fe20000100800 */
[----:B------:R-:W-:Y:S02]  /*1410*/  CS2R R228, SRZ ;  /* 0x0000000000e47805 */ /* 0x000fe4000001ff00 */
[----:B------:R-:W-:Y:S02]  /*1420*/  CS2R R226, SRZ ;  /* 0x0000000000e27805 */ /* 0x000fe4000001ff00 */
        /* <DEDUP_REMOVED lines=14> */
[----:B-1----:R-:W-:Y:S02]  /*1510*/  ISETP.GE.AND P0, PT, R2, 0x1, PT ;  /* 0x000000010200780c */ /* 0x002fe40003f06270 */
        /* <DEDUP_REMOVED lines=41> */
[----:B0-----:R-:W-:Y:S01]  /*17b0*/  CS2R R14, SRZ ;  /* 0x00000000000e7805 */ /* 0x001fe2000001ff00 */
        /* <DEDUP_REMOVED lines=93> */
[----:B------:R-:W-:-:S03]  /*1d90*/  CS2R R150, SRZ ;  /* 0x0000000000967805 */ /* 0x000fc6000001ff00 */
[----:B------:R-:W-:Y:S04]  /*1da0*/  STL [R1+0x3a0], RZ ;  /* 0x0003a0ff01007387 */ /* 0x000fe80000100800 */
        /* <DEDUP_REMOVED lines=104> */
[----:B------:R-:W-:Y:S04]  /*2430*/  STL [R1], RZ ;  /* 0x000000ff01007387 */ /* 0x000fe80000100800 */
        /* <DEDUP_REMOVED lines=39> */
[----:B------:R-:W-:Y:S01]  /*26b0*/  STL [R1+0xa0], RZ ;  /* 0x0000a0ff01007387 */ /* 0x000fe20000100800 */
[----:B------:R-:W0:Y:S03]  /*26c0*/  S2R R0, SR_TID.X ;  /* 0x0000000000007919 */ /* 0x000e260000002100 */
        /* <DEDUP_REMOVED lines=8> */
[----:B0-----:R-:W-:-:S03]  /*2750*/  LOP3.LUT R0, R0, 0x80, RZ, 0xc0, !PT ;  /* 0x0000008000007812 */ /* 0x001fc600078ec0ff */
[----:B------:R-:W-:Y:S01]  /*2760*/  STL [R1+0xc4], RZ ;  /* 0x0000c4ff01007387 */ /* 0x000fe20000100800 */
[----:B------:R-:W-:-:S03]  /*2770*/  SHF.R.U32.HI R0, RZ, 0x7, R0 ;  /* 0x00000007ff007819 */ /* 0x000fc60000011600 */
        /* <DEDUP_REMOVED lines=33> */
[----:B------:R-:W0:Y:S04]  /*2990*/  SHFL.IDX PT, R0, R0, RZ, 0x1f ;  /* 0x00001fff00007589 */ /* 0x000e2800000e0000 */
[----:B------:R1:W-:Y:S04]  /*29a0*/  STL [R1+0x14c], RZ ;  /* 0x00014cff01007387 */ /* 0x0003e80000100800 */
[----:B------:R1:W-:Y:S04]  /*29b0*/  STL [R1+0x150], RZ ;  /* 0x000150ff01007387 */ /* 0x0003e80000100800 */
[----:B------:R1:W-:Y:S04]  /*29c0*/  STL [R1+0x154], RZ ;  /* 0x000154ff01007387 */ /* 0x0003e80000100800 */
[----:B------:R1:W-:Y:S04]  /*29d0*/  STL [R1+0x158], RZ ;  /* 0x000158ff01007387 */ /* 0x0003e80000100800 */
[----:B------:R1:W-:Y:S04]  /*29e0*/  STL [R1+0x15c], RZ ;  /* 0x00015cff01007387 */ /* 0x0003e80000100800 */
[----:B------:R1:W-:Y:S01]  /*29f0*/  STL [R1+0x160], RZ ;  /* 0x000160ff01007387 */ /* 0x0003e20000100800 */
[----:B0-----:R-:W-:-:S03]  /*2a00*/  R2UR UR11, R0 ;  /* 0x00000000000b72ca */ /* 0x001fc600000e0000 */
[----:B------:R1:W-:Y:S04]  /*2a10*/  STL [R1+0x164], RZ ;  /* 0x000164ff01007387 */ /* 0x0003e80000100800 */
[----:B------:R1:W-:Y:S04]  /*2a20*/  STL [R1+0x168], RZ ;  /* 0x000168ff01007387 */ /* 0x0003e80000100800 */
[----:B------:R1:W-:Y:S02]  /*2a30*/  STL [R1+0x16c], RZ ;  /* 0x00016cff01007387 */ /* 0x0003e40000100800 */
[----:B------:R-:W-:-:S02]  /*2a40*/  ULEA.HI UR12, UR11, UR11, URZ, 0x1 ;  /* 0x0000000b0b0c7291 */ /* 0x000fc4000f8f083f */
[----:B------:R1:W-:Y:S02]  /*2a50*/  STL [R1+0x170], RZ ;  /* 0x000170ff01007387 */ /* 0x0003e40000100800 */
[----:B------:R-:W-:Y:S02]  /*2a60*/  ULOP3.LUT UR16, UR12, 0x7fffe, URZ, 0xc0, !UPT ;  /* 0x0007fffe0c107892 */ /* 0x000fe4000f8ec03f */
[----:B------:R1:W-:Y:S01]  /*2a70*/  STL [R1+0x174], RZ ;  /* 0x000174ff01007387 */ /* 0x0003e20000100800 */
[----:B--2---:R-:W-:Y:S02]  /*2a80*/  ULEA UR12, UR18, UR17, 0x18 ;  /* 0x00000011120c7291 */ /* 0x004fe4000f8ec03f */
[----:B------:R-:W-:Y:S01]  /*2a90*/  UIADD3 UR16, UR11, -UR16, URZ ;  /* 0x800000100b107290 */ /* 0x000fe2000fffe03f */
[----:B------:R1:W-:Y:S03]  /*2aa0*/  STL [R1+0x178], RZ ;  /* 0x000178ff01007387 */ /* 0x0003e60000100800 */
[----:B------:R-:W-:Y:S01]  /*2ab0*/  ULEA UR16, UR16, UR12, 0xd ;  /* 0x0000000c10107291 */ /* 0x000fe2000f8e683f */
[----:B------:R1:W-:Y:S03]  /*2ac0*/  STL [R1+0x17c], RZ ;  /* 0x00017cff01007387 */ /* 0x0003e60000100800 */
[----:B------:R-:W-:Y:S01]  /*2ad0*/  UIADD3 UR16, UR16, 0x100, URZ ;  /* 0x0000010010107890 */ /* 0x000fe2000fffe03f */
[----:B------:R1:W-:Y:S03]  /*2ae0*/  STL [R1+0x180], RZ ;  /* 0x000180ff01007387 */ /* 0x0003e60000100800 */
[----:B------:R-:W-:Y:S01]  /*2af0*/  USHF.R.U32.HI UR11, URZ, 0x4, UR16 ;  /* 0x000000043f0b7899 */ /* 0x000fe20008011610 */
[----:B------:R1:W-:Y:S03]  /*2b00*/  STL [R1+0x184], RZ ;  /* 0x000184ff01007387 */ /* 0x0003e60000100800 */
[----:B------:R-:W-:Y:S01]  /*2b10*/  ULOP3.LUT UR11, UR11, 0x3fff, URZ, 0xc0, !UPT ;  /* 0x00003fff0b0b7892 */ /* 0x000fe2000f8ec03f */
[----:B------:R1:W-:Y:S04]  /*2b20*/  STL [R1+0x188], RZ ;  /* 0x000188ff01007387 */ /* 0x0003e80000100800 */
        /* <DEDUP_REMOVED lines=28> */
[----:B------:R1:W-:Y:S01]  /*2cf0*/  STL [R1+0x1fc], RZ ;  /* 0x0001fcff01007387 */ /* 0x0003e20000100800 */
[----:B------:R-:W-:Y:S05]  /*2d00*/  @!P0 BRA `(.L_x_17) ;  /* 0x0000006000a88947 */ /* 0x000fea0003800000 */
[----:B------:R-:W-:-:S06]  /*2d10*/  UISETP.NE.AND UP0, UPT, UR22, 0x3, UPT ;  /* 0x000000031600788c */ /* 0x000fcc000bf05270 */
[----:B------:R-:W-:-:S13]  /*2d20*/  PLOP3.LUT P1, PT, PT, PT, UP0, 0x80, 0x0 ;  /* 0x000000000000781c */ /* 0x000fda0003f2f008 */
[----:B------:R-:W-:Y:S05]  /*2d30*/  @!P1 BRA `(.L_x_18) ;  /* 0x0000000000049947 */ /* 0x000fea0003800000 */
[----:B------:R-:W-:Y:S01]  /*2d40*/  BPT.TRAP 0x1 ;  /* 0x000000040000795c */ /* 0x000fe20000300000 */
.L_x_18:
[----:B------:R-:W-:Y:S01]  /*2d50*/  ULEA UR6, UR5, UR12, 0x3 ;  /* 0x0000000c05067291 */ /* 0x000fe2000f8e183f */
[----:B------:R-:W-:-:S05]  /*2d60*/  IMAD.U32 R0, RZ, RZ, UR4 ;  /* 0x00000004ff007e24 */ /* 0x000fca000f8e00ff */
[----:B------:R-:W-:-:S04]  /*2d70*/  SHF.L.U32 R0, R0, 0x1f, RZ ;  /* 0x0000001f00007819 */ /* 0x000fc800000006ff */
[----:B------:R0:W2:Y:S01]  /*2d80*/  SYNCS.PHASECHK.TRANS64.TRYWAIT P0, [UR6], R0 ;  /* 0x00000000ff0075a7 */ /* 0x0000a20008000146 */
[----:B------:R-:W-:Y:S05]  /*2d90*/  @!P1 BRA `(.L_x_19) ;  /* 0x0000000000049947 */ /* 0x000fea0003800000 */
[----:B------:R-:W-:Y:S01]  /*2da0*/  BPT.TRAP 0x1 ;  /* 0x000000040000795c */ /* 0x000fe20000300000 */
.L_x_19:
[----:B--2---:R-:W-:Y:S05]  /*2db0*/  @P0 BRA `(.L_x_20) ;  /* 0x0000000000080947 */ /* 0x004fea0003800000 */
[----:B------:R-:W2:Y:S02]  /*2dc0*/  SYNCS.PHASECHK.TRANS64.TRYWAIT P0, [UR6], R0 ;  /* 0x00000000ff0075a7 */ /* 0x000ea40008000146 */
[----:B--2---:R-:W-:Y:S05]  /*2dd0*/  @!P0 BRA `(.L_x_21) ;  /* 0x0000026c00648947 */ /* 0x004fea0003800000 */
.L_x_20:
[----:B------:R-:W-:Y:S01]  /*2de0*/  UIADD3 UR6, UR12, 0x18100, URZ ;  /* 0x000181000c067890 */ /* 0x000fe2000fffe03f */
[----:B------:R-:W-:Y:S01]  /*2df0*/  WARPGROUP.ARRIVE ;  /* 0x00000000000079c5 */ /* 0x000fe20000000000 */
[----:B------:R-:W-:Y:S02]  /*2e00*/  ULOP3.LUT UR7, UR11, 0x10000, URZ, 0xfc, !UPT ;  /* 0x000100000b077892 */ /* 0x000fe4000f8efc3f */
[----:B------:R-:W-:Y:S02]  /*2e10*/  USHF.R.U32.HI UR6, URZ, 0x4, UR6 ;  /* 0x000000043f067899 */ /* 0x000fe40008011606 */
[----:B------:R-:W-:Y:S02]  /*2e20*/  ULEA UR7, UR5, UR7, 0xb ;  /* 0x0000000705077291 */ /* 0x000fe4000f8e583f */
[----:B------:R-:W-:Y:S01]  /*2e30*/  ULOP3.LUT UR6, UR6, 0x3fff, URZ, 0xc0, !UPT ;  /* 0x00003fff06067892 */ /* 0x000fe2000f8ec03f */
[----:B------:R-:W-:Y:S01]  /*2e40*/  UMOV UR17, 0x40000040 ;  /* 0x4000004000117882 */ /* 0x000fe20000000000 */
[----:B------:R-:W-:-:S02]  /*2e50*/  UMOV UR19, 0x40000040 ;  /* 0x4000004000137882 */ /* 0x000fc40000000000 */
[----:B------:R-:W-:Y:S01]  /*2e60*/  ULOP3.LUT UR6, UR6, 0x10000, URZ, 0xfc, !UPT ;  /* 0x0001000006067892 */ /* 0x000fe2000f8efc3f */
[----:B------:R-:W-:-:S03]  /*2e70*/  UMOV UR16, UR7 ;  /* 0x0000000700107c82 */ /* 0x000fc60008000000 */
[----:B------:R-:W-:-:S07]  /*2e80*/  ULEA UR8, UR5, UR6, 0xb ;  /* 0x0000000605087291 */ /* 0x000fce000f8e583f */
[----:B------:R-:W-:Y:S02]  /*2e90*/  UMOV UR18, UR8 ;  /* 0x0000000800127c82 */ /* 0x000fe40008000000 */
[----:B------:R-:W-:Y:S01]  /*2ea0*/  QGMMA.64x256x32.F32.E4M3.E4M3 R24, gdesc[UR16], RZ, !UPT, gsb0 ;  /* 0x03e00000101879f3 */ /* 0x000fe2000c0008ff */
[----:B------:R-:W-:Y:S01]  /*2eb0*/  UIADD3 UR16, UR7, 0x400, URZ ;  /* 0x0000040007107890 */ /* 0x000fe2000fffe03f */
[----:B------:R-:W-:Y:S01]  /*2ec0*/  UMOV UR17, 0x40000040 ;  /* 0x4000004000117882 */ /* 0x000fe20000000000 */
[----:B------:R-:W-:Y:S02]  /*2ed0*/  WARPGROUP.DEPBAR.LE gsb0, 0x0 ;  /* 0x00008000000079c5 */ /* 0x000fe40000010000 */
[----:B------:R-:W-:Y:S04]  /*2ee0*/  STL.64 [R1], R24 ;  /* 0x0000001801007387 */ /* 0x000fe80000100a00 */
[----:B------:R-:W-:Y:S04]  /*2ef0*/  STL.64 [R1+0x8], R26 ;  /* 0x0000081a01007387 */ /* 0x000fe80000100a00 */
        /* <DEDUP_REMOVED lines=61> */
[----:B------:R3:W-:Y:S02]  /*32d0*/  STL.64 [R1+0x1f8], R150 ;  /* 0x0001f89601007387 */ /* 0x0007e40000100a00 */
[----:B---3--:R-:W-:-:S06]  /*32e0*/  WARPGROUP.ARRIVE ;  /* 0x00000000000079c5 */ /* 0x008fcc0000000000 */
[----:B------:R-:W-:Y:S03]  /*32f0*/  QGMMA.64x256x32.F32.E4M3.E4M3 R24, gdesc[UR16], RZ, !UPT, gsb0 ;  /* 0x03e00000101879f3 */ /* 0x000fe6000c0008ff */
[----:B------:R-:W-:Y:S02]  /*3300*/  WARPGROUP.DEPBAR.LE gsb0, 0x0 ;  /* 0x00008000000079c5 */ /* 0x000fe40000010000 */
        /* <DEDUP_REMOVED lines=63> */
[----:B------:R3:W-:Y:S04]  /*3700*/  STL.64 [R1+0x5d0], R24 ;  /* 0x0005d01801007387 */ /* 0x0007e80000100a00 */
[----:B---3--:R-:W3:Y:S04]  /*3710*/  LDL.LU.64 R24, [R1] ;  /* 0x0000000001187983 */ /* 0x008ee80000300a00 */
[----:B------:R-:W3:Y:S04]  /*3720*/  LDL.LU.64 R26, [R1+0x8] ;  /* 0x00000800011a7983 */ /* 0x000ee80000300a00 */
        /* <DEDUP_REMOVED lines=61> */
[----:B------:R-:W3:Y:S01]  /*3b00*/  LDL.LU.64 R150, [R1+0x1f8] ;  /* 0x0001f80001967983 */ /* 0x000ee20000300a00 */
[----:B------:R-:W-:-:S02]  /*3b10*/  UIADD3 UR16, UR7, 0x2, URZ ;  /* 0x0000000207107890 */ /* 0x000fc4000fffe03f */
[----:B------:R-:W-:Y:S01]  /*3b20*/  UIADD3 UR18, UR8, 0x2, URZ ;  /* 0x0000000208127890 */ /* 0x000fe2000fffe03f */
[----:B------:R-:W-:Y:S01]  /*3b30*/  UMOV UR17, 0x40000040 ;  /* 0x4000004000117882 */ /* 0x000fe20000000000 */
[----:B------:R-:W-:Y:S01]  /*3b40*/  UMOV UR19, 0x40000040 ;  /* 0x4000004000137882 */ /* 0x000fe20000000000 */
[----:B---3--:R-:W-:-:S06]  /*3b50*/  WARPGROUP.ARRIVE ;  /* 0x00000000000079c5 */ /* 0x008fcc0000000000 */
[----:B------:R-:W-:Y:S03]  /*3b60*/  QGMMA.64x256x32.F32.E4M3.E4M3 R24, gdesc[UR16], R24, gsb0 ;  /* 0x03e00000101879f3 */ /* 0x000fe60008000818 */
[----:B------:R-:W-:Y:S02]  /*3b70*/  WARPGROUP.DEPBAR.LE gsb0, 0x0 ;  /* 0x00008000000079c5 */ /* 0x000fe40000010000 */
[----:B------:R-:W-:Y:S01]  /*3b80*/  STL.64 [R1], R24 ;  /* 0x0000001801007387 */ /* 0x000fe20000100a00 */
[----:B------:R-:W-:Y:S02]  /*3b90*/  IMAD.MOV.U32 R2, RZ, RZ, R150 ;  /* 0x000000ffff027224 */ /* 0x000fe400078e0096 */
[----:B0-2---:R-:W-:Y:S01]  /*3ba0*/  IMAD.MOV.U32 R0, RZ, RZ, R151 ;  /* 0x000000ffff007224 */ /* 0x005fe200078e0097 */
[----:B------:R-:W-:Y:S01]  /*3bb0*/  STL.64 [R1+0x8], R26 ;  /* 0x0000081a01007387 */ /* 0x000fe20000100a00 */
[----:B------:R-:W-:-:S02]  /*3bc0*/  IMAD.MOV.U32 R4, RZ, RZ, R148 ;  /* 0x000000ffff047224 */ /* 0x000fc400078e0094 */
[----:B------:R-:W-:Y:S01]  /*3bd0*/  IMAD.MOV.U32 R3, RZ, RZ, R149 ;  /* 0x000000ffff037224 */ /* 0x000fe200078e0095 */
[----:B------:R-:W-:Y:S01]  /*3be0*/  STL.64 [R1+0x10], R28 ;  /* 0x0000101c01007387 */ /* 0x000fe20000100a00 */
[----:B------:R-:W-:Y:S02]  /*3bf0*/  IMAD.MOV.U32 R6, RZ, RZ, R146 ;  /* 0x000000ffff067224 */ /* 0x000fe400078e0092 */
[----:B------:R-:W-:Y:S01]  /*3c00*/  IMAD.MOV.U32 R5, RZ, RZ, R147 ;  /* 0x000000ffff057224 */ /* 0x000fe200078e0093 */
[----:B------:R-:W-:Y:S01]  /*3c10*/  STL.64 [R1+0x18], R30 ;  /* 0x0000181e01007387 */ /* 0x000fe20000100a00 */
[----:B------:R-:W-:Y:S02]  /*3c20*/  IMAD.MOV.U32 R8, RZ, RZ, R144 ;  /* 0x000000ffff087224 */ /* 0x000fe400078e0090 */
[----:B------:R-:W-:Y:S01]  /*3c30*/  IMAD.MOV.U32 R7, RZ, RZ, R145 ;  /* 0x000000ffff077224 */ /* 0x000fe200078e0091 */
        /* <DEDUP_REMOVED lines=18> */
[----:B------:R0:W-:Y:S01]  /*3d60*/  STL [R1+0x50], R44 ;  /* 0x0000502c01007387 */ /* 0x0001e20000100800 */
[----:B------:R-:W-:-:S02]  /*3d70*/  IMAD.MOV.U32 R22, RZ, RZ, R130 ;  /* 0x000000ffff167224 */ /* 0x000fc400078e0082 */
[----:B------:R-:W-:Y:S01]  /*3d80*/  IMAD.MOV.U32 R21, RZ, RZ, R131 ;  /* 0x000000ffff157224 */ /* 0x000fe200078e0083 */
[----:B------:R-:W2:Y:S01]  /*3d90*/  LDL.LU.64 R150, [R1+0x7c8] ;  /* 0x0007c80001967983 */ /* 0x000ea20000300a00 */
[----:B------:R-:W-:Y:S02]  /*3da0*/  IMAD.MOV.U32 R212, RZ, RZ, R128 ;  /* 0x000000ffffd47224 */ /* 0x000fe400078e0080 */
[----:B------:R-:W-:Y:S01]  /*3db0*/  IMAD.MOV.U32 R23, RZ, RZ, R129 ;  /* 0x000000ffff177224 */ /* 0x000fe200078e0081 */
[----:B------:R-:W2:Y:S01]  /*3dc0*/  LDL.LU.64 R148, [R1+0x7c0] ;  /* 0x0007c00001947983 */ /* 0x000ea20000300a00 */
[----:B------:R-:W-:Y:S02]  /*3dd0*/  IMAD.MOV.U32 R210, RZ, RZ, R126 ;  /* 0x000000ffffd27224 */ /* 0x000fe400078e007e */
[----:B------:R-:W-:Y:S01]  /*3de0*/  IMAD.MOV.U32 R211, RZ, RZ, R127 ;  /* 0x000000ffffd37224 */ /* 0x000fe200078e007f */
[----:B------:R-:W2:Y:S01]  /*3df0*/  LDL.LU.64 R146, [R1+0x7b8] ;  /* 0x0007b80001927983 */ /* 0x000ea20000300a00 */
        /* <DEDUP_REMOVED lines=120> */
[----:B------:R-:W-:-:S03]  /*4580*/  IMAD.MOV.U32 R235, RZ, RZ, R45 ;  /* 0x000000ffffeb7224 */ /* 0x000fc600078e002d */
[----:B------:R-:W2:Y:S04]  /*4590*/  LDL.LU.64 R64, [R1+0x670] ;  /* 0x0006700001407983 */ /* 0x000ea80000300a00 */
        /* <DEDUP_REMOVED lines=9> */
[----:B0-----:R-:W2:Y:S04]  /*4630*/  LDL.LU.64 R44, [R1+0x620] ;  /* 0x00062000012c7983 */ /* 0x001ea80000300a00 */
        /* <DEDUP_REMOVED lines=9> */
[----:B------:R-:W2:Y:S01]  /*46d0*/  LDL.LU.64 R24, [R1+0x5d0] ;  /* 0x0005d00001187983 */ /* 0x000ea20000300a00 */
[----:B------:R-:W-:Y:S01]  /*46e0*/  UIADD3 UR16, UR7, 0x402, URZ ;  /* 0x0000040207107890 */ /* 0x000fe2000fffe03f */
[----:B------:R-:W-:Y:S01]  /*46f0*/  UMOV UR17, 0x40000040 ;  /* 0x4000004000117882 */ /* 0x000fe20000000000 */
[----:B--2---:R-:W-:-:S07]  /*4700*/  WARPGROUP.ARRIVE ;  /* 0x00000000000079c5 */ /* 0x004fce0000000000 */
[----:B------:R-:W-:Y:S03]  /*4710*/  QGMMA.64x256x32.F32.E4M3.E4M3 R24, gdesc[UR16], R24, gsb0 ;  /* 0x03e00000101879f3 */ /* 0x000fe60008000818 */
        /* <DEDUP_REMOVED lines=23> */
[----:B0-----:R-:W2:Y:S04]  /*4890*/  LDL.LU R108, [R1] ;  /* 0x00000000016c7983 */ /* 0x001ea80000300800 */
[----:B------:R-:W2:Y:S04]  /*48a0*/  LDL.LU R109, [R1+0x4] ;  /* 0x00000400016d7983 */ /* 0x000ea80000300800 */
        /* <DEDUP_REMOVED lines=18> */
[----:B------:R-:W2:Y:S01]  /*49d0*/  LDL.LU R128, [R1+0x50] ;  /* 0x0000500001807983 */ /* 0x000ea20000300800 */
[----:B------:R-:W-:-:S02]  /*49e0*/  IMAD.MOV.U32 R129, RZ, RZ, R235 ;  /* 0x000000ffff817224 */ /* 0x000fc400078e00eb */
[----:B------:R-:W-:Y:S02]  /*49f0*/  IMAD.MOV.U32 R130, RZ, RZ, R234 ;  /* 0x000000ffff827224 */ /* 0x000fe400078e00ea */
[----:B------:R-:W-:Y:S02]  /*4a00*/  IMAD.MOV.U32 R131, RZ, RZ, R233 ;  /* 0x000000ffff837224 */ /* 0x000fe400078e00e9 */
[----:B------:R-:W-:Y:S02]  /*4a10*/  IMAD.MOV.U32 R132, RZ, RZ, R232 ;  /* 0x000000ffff847224 */ /* 0x000fe400078e00e8 */
[----:B------:R-:W-:Y:S02]  /*4a20*/  IMAD.MOV.U32 R133, RZ, RZ, R231 ;  /* 0x000000ffff857224 */ /* 0x000fe400078e00e7 */
[----:B------:R-:W-:Y:S02]  /*4a30*/  IMAD.MOV.U32 R134, RZ, RZ, R230 ;  /* 0x000000ffff867224 */ /* 0x000fe400078e00e6 */
        /* <DEDUP_REMOVED lines=39> */
[----:B------:R-:W-:Y:S01]  /*4cb0*/  IMAD.MOV.U32 R235, RZ, RZ, R0 ;  /* 0x000000ffffeb7224 */ /* 0x000fe200078e0000 */
[----:B------:R-:W-:Y:S02]  /*4cc0*/  UIADD3 UR16, UR7, 0x4, URZ ;  /* 0x0000000407107890 */ /* 0x000fe4000fffe03f */
[----:B------:R-:W-:Y:S01]  /*4cd0*/  UIADD3 UR18, UR8, 0x4, URZ ;  /* 0x0000000408127890 */ /* 0x000fe2000fffe03f */
[----:B------:R-:W-:Y:S01]  /*4ce0*/  UMOV UR17, 0x40000040 ;  /* 0x4000004000117882 */ /* 0x000fe20000000000 */
[----:B------:R-:W-:Y:S01]  /*4cf0*/  UMOV UR19, 0x40000040 ;  /* 0x4000004000137882 */ /* 0x000fe20000000000 */
[----:B--2---:R-:W-:-:S06]  /*4d00*/  WARPGROUP.ARRIVE ;  /* 0x00000000000079c5 */ /* 0x004fcc0000000000 */
[----:B------:R-:W-:Y:S03]  /*4d10*/  QGMMA.64x256x32.F32.E4M3.E4M3 R108, gdesc[UR16], R108, gsb0 ;  /* 0x03e00000106c79f3 */ /* 0x000fe6000800086c */
        /* <DEDUP_REMOVED lines=183> */
[----:B0-----:R-:W2:Y:S04]  /*5890*/  LDL.LU.64 R108, [R1] ;  /* 0x00000000016c7983 */ /* 0x001ea80000300a00 */
        /* <DEDUP_REMOVED lines=63> */
[----:B------:R-:W-:-:S02]  /*5c90*/  UIADD3 UR16, UR7, 0x6, URZ ;  /* 0x0000000607107890 */ /* 0x000fc4000fffe03f */
[----:B------:R-:W-:Y:S01]  /*5ca0*/  UIADD3 UR18, UR8, 0x6, URZ ;  /* 0x0000000608127890 */ /* 0x000fe2000fffe03f */
[----:B------:R-:W-:Y:S01]  /*5cb0*/  UMOV UR17, 0x40000040 ;  /* 0x4000004000117882 */ /* 0x000fe20000000000 */
[----:B------:R-:W-:Y:S01]  /*5cc0*/  UMOV UR19, 0x40000040 ;  /* 0x4000004000137882 */ /* 0x000fe20000000000 */
        /* <DEDUP_REMOVED lines=93> */
[----:B0-----:R-:W3:Y:S04]  /*62a0*/  LDL.LU.64 R150, [R1+0x518] ;  /* 0x0005180001967983 */ /* 0x001ee80000300a00 */
        /* <DEDUP_REMOVED lines=21> */
[----:B------:R-:W-:Y:S01]  /*6400*/  UIADD3 UR16, UR7, 0x406, URZ ;  /* 0x0000040607107890 */ /* 0x000fe2000fffe03f */
[----:B------:R-:W-:-:S02]  /*6410*/  UMOV UR17, 0x40000040 ;  /* 0x4000004000117882 */ /* 0x000fc40000000000 */
[----:B------:R0:W-:Y:S01]  /*6420*/  STL [R1+0x2d0], RZ ;  /* 0x0002d0ff01007387 */ /* 0x0001e20000100800 */
[----:B------:R-:W-:-:S03]  /*6430*/  ULDC UR7, c[0x0][0x50c] ;  /* 0x0001430000077ab9 */ /* 0x000fc60000000800 */
        /* <DEDUP_REMOVED lines=37> */
[----:B---3--:R-:W-:-:S06]  /*6690*/  WARPGROUP.ARRIVE ;  /* 0x00000000000079c5 */ /* 0x008fcc0000000000 */
[----:B------:R-:W-:Y:S01]  /*66a0*/  QGMMA.64x256x32.F32.E4M3.E4M3 R24, gdesc[UR16], R24, gsb0 ;  /* 0x03e00000101879f3 */ /* 0x000fe20008000818 */
[----:B------:R0:W-:Y:S04]  /*66b0*/  STL [R1+0x238], RZ ;  /* 0x000238ff01007387 */ /* 0x0001e80000100800 */
[----:B------:R0:W-:Y:S04]  /*66c0*/  STL [R1+0x234], RZ ;  /* 0x000234ff01007387 */ /* 0x0001e80000100800 */
[----:B------:R0:W-:Y:S04]  /*66d0*/  STL [R1+0x230], RZ ;  /* 0x000230ff01007387 */ /* 0x0001e80000100800 */
[----:B------:R0:W-:Y:S04]  /*66e0*/  STL [R1+0x22c], RZ ;  /* 0x00022cff01007387 */ /* 0x0001e80000100800 */
[----:B------:R0:W-:Y:S04]  /*66f0*/  STL [R1+0x228], RZ ;  /* 0x000228ff01007387 */ /* 0x0001e80000100800 */
[----:B------:R0:W-:Y:S01]  /*6700*/  STL [R1+0x224], RZ ;  /* 0x000224ff01007387 */ /* 0x0001e20000100800 */
[----:B------:R-:W-:-:S03]  /*6710*/  UISETP.NE.AND UP0, UPT, UR7, 0x4, UPT ;  /* 0x000000040700788c */ /* 0x000fc6000bf05270 */
[----:B------:R0:W-:Y:S04]  /*6720*/  STL [R1+0x220], RZ ;  /* 0x000220ff01007387 */ /* 0x0001e80000100800 */
[----:B------:R0:W-:Y:S04]  /*6730*/  STL [R1+0x21c], RZ ;  /* 0x00021cff01007387 */ /* 0x0001e80000100800 */
[----:B------:R0:W-:Y:S04]  /*6740*/  STL [R1+0x218], RZ ;  /* 0x000218ff01007387 */ /* 0x0001e80000100800 */
[----:B------:R0:W-:Y:S01]  /*6750*/  STL [R1+0x214], RZ ;  /* 0x000214ff01007387 */ /* 0x0001e20000100800 */
[----:B------:R-:W-:-:S03]  /*6760*/  USEL UR7, URZ, 0x1, UP0 ;  /* 0x000000013f077887 */ /* 0x000fc60008000000 */
[----:B------:R0:W-:Y:S04]  /*6770*/  STL [R1+0x210], RZ ;  /* 0x000210ff01007387 */ /* 0x0001e80000100800 */
[----:B------:R0:W-:Y:S04]  /*6780*/  STL [R1+0x20c], RZ ;  /* 0x00020cff01007387 */ /* 0x0001e80000100800 */
[----:B------:R0:W-:Y:S04]  /*6790*/  STL [R1+0x208], RZ ;  /* 0x000208ff01007387 */ /* 0x0001e80000100800 */
[----:B------:R0:W-:Y:S04]  /*67a0*/  STL [R1+0x204], RZ ;  /* 0x000204ff01007387 */ /* 0x0001e80000100800 */
[----:B------:R0:W-:Y:S01]  /*67b0*/  STL [R1+0x200], RZ ;  /* 0x000200ff01007387 */ /* 0x0001e20000100800 */
[----:B------:R-:W-:Y:S01]  /*67c0*/  ISETP.NE.AND P0, PT, RZ, UR7, PT ;  /* 0x00000007ff007c0c */ /* 0x000fe2000bf05270 */
[----:B------:R-:W-:Y:S01]  /*67d0*/  UMOV UR6, 0x4 ;  /* 0x0000000400067882 */ /* 0x000fe20000000000 */
[----:B------:R-:W-:Y:S01]  /*67e0*/  IMAD.MOV.U32 R0, RZ, RZ, R235 ;  /* 0x000000ffff007224 */ /* 0x000fe200078e00eb */
[----:B------:R-:W-:-:S02]  /*67f0*/  CS2R R236, SRZ ;  /* 0x0000000000ec7805 */ /* 0x000fc4000001ff00 */
[----:B--2---:R-:W-:Y:S02]  /*6800*/  CS2R R234, SRZ ;  /* 0x0000000000ea7805 */ /* 0x004fe4000001ff00 */
[----:B------:R-:W-:Y:S02]  /*6810*/  CS2R R232, SRZ ;  /* 0x0000000000e87805 */ /* 0x000fe4000001ff00 */
[----:B------:R-:W-:Y:S02]  /*6820*/  CS2R R230, SRZ ;  /* 0x0000000000e67805 */ /* 0x000fe4000001ff00 */
[----:B------:R-:W-:Y:S02]  /*6830*/  CS2R R228, SRZ ;  /* 0x0000000000e47805 */ /* 0x000fe4000001ff00 */
[----:B------:R-:W-:Y:S02]  /*6840*/  CS2R R226, SRZ ;  /* 0x0000000000e27805 */ /* 0x000fe4000001ff00 */
[----:B------:R-:W-:-:S02]  /*6850*/  CS2R R224, SRZ ;  /* 0x0000000000e07805 */ /* 0x000fc4000001ff00 */
[----:B------:R-:W-:Y:S02]  /*6860*/  CS2R R222, SRZ ;  /* 0x0000000000de7805 */ /* 0x000fe4000001ff00 */
        /* <DEDUP_REMOVED lines=45> */
[----:B------:R-:W-:Y:S01]  /*6b40*/  CS2R R2, SRZ ;  /* 0x0000000000027805 */ /* 0x000fe2000001ff00 */
[----:B------:R-:W-:Y:S02]  /*6b50*/  WARPGROUP.DEPBAR.LE gsb0, 0x0 ;  /* 0x00008000000079c5 */ /* 0x000fe40000010000 */
[----:B0-----:R-:W-:Y:S05]  /*6b60*/  @!P0 BRA `(.L_x_22) ;  /* 0x0000002000f88947 */ /* 0x001fea0003800000 */
[----:B------:R-:W2:Y:S04]  /*6b70*/  LDL R2, [R1] ;  /* 0x0000000001027983 */ /* 0x000ea80000100800 */
[----:B------:R-:W3:Y:S04]  /*6b80*/  LDL R3, [R1+0x4] ;  /* 0x0000040001037983 */ /* 0x000ee80000100800 */
[----:B------:R-:W4:Y:S04]  /*6b90*/  LDL R4, [R1+0x8] ;  /* 0x0000080001047983 */ /* 0x000f280000100800 */
[----:B------:R-:W5:Y:S04]  /*6ba0*/  LDL R5, [R1+0xc] ;  /* 0x00000c0001057983 */ /* 0x000f680000100800 */
        /* <DEDUP_REMOVED lines=102> */
[----:B------:R0:W-:Y:S04]  /*7210*/  STL [R1+0x4c0], R131 ;  /* 0x0004c08301007387 */ /* 0x0001e80000100800 */
[----:B0-----:R-:W5:Y:S04]  /*7220*/  LDL R131, [R1+0x1a8] ;  /* 0x0001a80001837983 */ /* 0x001f680000100800 */
        /* <DEDUP_REMOVED lines=39> */
[----:B0-----:R-:W5:Y:S01]  /*74a0*/  LDL R151, [R1+0x1f8] ;  /* 0x0001f80001977983 */ /* 0x001f620000100800 */
[----:B------:R-:W-:-:S01]  /*74b0*/  FADD R0, RZ, R0 ;  /* 0x00000000ff007221 */ /* 0x000fc20000000000 */
[----:B--2---:R-:W-:Y:S01]  /*74c0*/  FADD R2, RZ, R2 ;  /* 0x00000002ff027221 */ /* 0x004fe20000000000 */
[----:B---3--:R-:W-:-:S01]  /*74d0*/  FADD R3, RZ, R3 ;  /* 0x00000003ff037221 */ /* 0x008fc20000000000 */
[----:B----4-:R-:W-:Y:S01]  /*74e0*/  FADD R4, RZ, R4 ;  /* 0x00000004ff047221 */ /* 0x010fe20000000000 */
[----:B-----5:R-:W-:-:S01]  /*74f0*/  FADD R5, RZ, R5 ;  /* 0x00000005ff057221 */ /* 0x020fc20000000000 */
[----:B------:R-:W-:Y:S01]  /*7500*/  FADD R6, RZ, R6 ;  /* 0x00000006ff067221 */ /* 0x000fe20000000000 */
[----:B------:R-:W-:-:S01]  /*7510*/  FADD R7, RZ, R7 ;  /* 0x00000007ff077221 */ /* 0x000fc20000000000 */
        /* <DEDUP_REMOVED lines=14> */
[----:B------:R-:W2:Y:S01]  /*7600*/  LDL.LU R131, [R1+0x4c0] ;  /* 0x0004c00001837983 */ /* 0x000ea20000300800 */
        /* <DEDUP_REMOVED lines=13> */
[----:B------:R-:W3:Y:S01]  /*76e0*/  LDL.LU R132, [R1+0x4bc] ;  /* 0x0004bc0001847983 */ /* 0x000ee20000300800 */
        /* <DEDUP_REMOVED lines=16> */
[----:B------:R0:W-:Y:S01]  /*77f0*/  STL [R1+0x200], R133 ;  /* 0x0002008501007387 */ /* 0x0001e20000100800 */
        /* <DEDUP_REMOVED lines=9> */
[----:B0-----:R-:W4:Y:S01]  /*7890*/  LDL.LU R133, [R1+0x4b8] ;  /* 0x0004b80001857983 */ /* 0x001f220000300800 */
[----:B------:R-:W-:-:S01]  /*78a0*/  FADD R184, RZ, R184 ;  /* 0x000000b8ffb87221 */ /* 0x000fc20000000000 */
[----:B------:R-:W-:Y:S01]  /*78b0*/  FADD R185, RZ, R185 ;  /* 0x000000b9ffb97221 */ /* 0x000fe20000000000 */
[----:B------:R-:W-:-:S01]  /*78c0*/  FADD R186, RZ, R186 ;  /* 0x000000baffba7221 */ /* 0x000fc20000000000 */
        /* <DEDUP_REMOVED lines=10> */
[----:B0-----:R-:W5:Y:S01]  /*7970*/  LDL.LU R134, [R1+0x4b4] ;  /* 0x0004b40001867983 */ /* 0x001f620000300800 */
        /* <DEDUP_REMOVED lines=52> */
[----:B0-----:R-:W5:Y:S04]  /*7cc0*/  LDL.LU R138, [R1+0x4a4] ;  /* 0x0004a400018a7983 */ /* 0x001f680000300800 */
[----:B------:R0:W-:Y:S01]  /*7cd0*/  STL [R1+0x218], R139 ;  /* 0x0002188b01007387 */ /* 0x0001e20000100800 */
[----:B------:R-:W-:-:S03]  /*7ce0*/  FADD R140, RZ, R140 ;  /* 0x0000008cff8c7221 */ /* 0x000fc60000000000 */
        /* <DEDUP_REMOVED lines=34> */
[----:B------:R0:W-:Y:S04]  /*7f10*/  STL [R1+0x248], R151 ;  /* 0x0002489701007387 */ /* 0x0001e80000100800 */
[----:B0-----:R-:W5:Y:S04]  /*7f20*/  LDL.LU R151, [R1+0x470] ;  /* 0x0004700001977983 */ /* 0x001f680000300800 */
[----:B------:R0:W-:Y:S02]  /*7f30*/  STL [R1+0x24c], R0 ;  /* 0x00024c0001007387 */ /* 0x0001e40000100800 */
[----:B0-----:R-:W-:-:S05]  /*7f40*/  FADD R0, RZ, R24 ;  /* 0x00000018ff007221 */ /* 0x001fca0000000000 */
        /* <DEDUP_REMOVED lines=213> */
[----:B--2---:R-:W-:-:S05]  /*8ca0*/  FADD R0, RZ, R131 ;  /* 0x00000083ff007221 */ /* 0x004fca0000000000 */
[----:B------:R3:W-:Y:S02]  /*8cb0*/  STL [R1+0x3fc], R0 ;  /* 0x0003fc0001007387 */ /* 0x0007e40000100800 */
[----:B---3--:R-:W-:-:S05]  /*8cc0*/  FADD R0, RZ, R132 ;  /* 0x00000084ff007221 */ /* 0x008fca0000000000 */
[----:B------:R4:W-:Y:S02]  /*8cd0*/  STL [R1+0x400], R0 ;  /* 0x0004000001007387 */ /* 0x0009e40000100800 */
[----:B----4-:R-:W-:-:S05]  /*8ce0*/  FADD R0, RZ, R133 ;  /* 0x00000085ff007221 */ /* 0x010fca0000000000 */
[----:B------:R5:W-:Y:S02]  /*8cf0*/  STL [R1+0x404], R0 ;  /* 0x0004040001007387 */ /* 0x000be40000100800 */
[----:B-----5:R-:W-:-:S05]  /*8d00*/  FADD R0, RZ, R134 ;  /* 0x00000086ff007221 */ /* 0x020fca0000000000 */
        /* <DEDUP_REMOVED lines=34> */
[----:B------:R0:W-:Y:S01]  /*8f30*/  STL [R1+0x44c], R0 ;  /* 0x00044c0001007387 */ /* 0x0001e20000100800 */
[----:B------:R-:W-:-:S05]  /*8f40*/  UMOV UR6, URZ ;  /* 0x0000003f00067c82 */ /* 0x000fca0008000000 */
.L_x_22:
[----:B------:R-:W-:Y:S01]  /*8f50*/  UIADD3 UR23, UR5, 0x1, URZ ;  /* 0x0000000105177890 */ /* 0x000fe2000fffe03f */
[----:B------:R-:W-:-:S03]  /*8f60*/  UMOV UR8, 0x1 ;  /* 0x0000000100087882 */ /* 0x000fc60000000000 */
[----:B------:R-:W-:-:S04]  /*8f70*/  UISETP.NE.AND UP0, UPT, UR23, 0x3, UPT ;  /* 0x000000031700788c */ /* 0x000fc8000bf05270 */
[----:B------:R-:W-:Y:S02]  /*8f80*/  USEL UR24, URZ, 0x1, UP0 ;  /* 0x000000013f187887 */ /* 0x000fe40008000000 */
[----:B------:R-:W-:Y:S02]  /*8f90*/  USEL UR23, UR23, URZ, UP0 ;  /* 0x0000003f17177287 */ /* 0x000fe40008000000 */
[----:B------:R-:W-:-:S12]  /*8fa0*/  ULOP3.LUT UR24, UR4, UR24, URZ, 0x3c, !UPT ;  /* 0x0000001804187292 */ /* 0x000fd8000f8e3c3f */
.L_x_17:
[----:B------:R-:W-:-:S04]  /*8fb0*/  UISETP.LT.AND UP0, UPT, UR10, 0x1, UPT ;  /* 0x000000010a00788c */ /* 0x000fc8000bf01270 */
[----:B------:R-:W-:-:S04]  /*8fc0*/  USEL UR16, UR10, 0x1, UP0 ;  /* 0x000000010a107887 */ /* 0x000fc80008000000 */
[----:B------:R-:W-:-:S04]  /*8fd0*/  UIADD3 UR26, UR10, -UR16, URZ ;  /* 0x800000100a1a7290 */ /* 0x000fc8000fffe03f */
[----:B------:R-:W-:-:S06]  /*8fe0*/  UISETP.GE.AND UP0, UPT, UR26, 0x1, UPT ;  /* 0x000000011a00788c */ /* 0x000fcc000bf06270 */
[----:B------:R-:W-:-:S13]  /*8ff0*/  PLOP3.LUT P0, PT, PT, PT, UP0, 0x80, 0x0 ;  /* 0x000000000000781c */ /* 0x000fda0003f0f008 */
[----:B------:R-:W-:Y:S05]  /*9000*/  @!P0 BRA `(.L_x_23) ;  /* 0x00000088009c8947 */ /* 0x000fea0003800000 */
[----:B------:R-:W-:Y:S01]  /*9010*/  UMOV UR25, UR5 ;  /* 0x0000000500197c82 */ /* 0x000fe20008000000 */
[----:B------:R-:W-:-:S05]  /*9020*/  ULDC UR27, c[0x0][0x50c] ;  /* 0x00014300001b7ab9 */ /* 0x000fca0000000800 */
.L_x_31:
[----:B------:R-:W-:-:S06]  /*9030*/  UISETP.NE.AND UP0, UPT, UR22, 0x3, UPT ;  /* 0x000000031600788c */ /* 0x000fcc000bf05270 */
[----:B------:R-:W-:-:S13]  /*9040*/  PLOP3.LUT P1, PT, PT, PT, UP0, 0x80, 0x0 ;  /* 0x000000000000781c */ /* 0x000fda0003f2f008 */
[----:B-----5:R-:W-:Y:S05]  /*9050*/  @!P1 BRA `(.L_x_24) ;  /* 0x0000000000049947 */ /* 0x020fea0003800000 */
[----:B------:R-:W-:Y:S01]  /*9060*/  BPT.TRAP 0x1 ;  /* 0x000000040000795c */ /* 0x000fe20000300000 */
.L_x_24:
[----:B------:R-:W2:Y:S01]  /*9070*/  S2UR UR16, SR_CgaCtaId ;  /* 0x00000000001079c3 */ /* 0x000ea20000008800 */
[----:B------:R-:W-:Y:S01]  /*9080*/  UMOV UR12, 0x400 ;  /* 0x00000400000c7882 */ /* 0x000fe20000000000 */
[----:B0-----:R-:W-:-:S05]  /*9090*/  IMAD.U32 R0, RZ, RZ, UR24 ;  /* 0x00000018ff007e24 */ /* 0x001fca000f8e00ff */
[----:B------:R-:W-:Y:S01]  /*90a0*/  SHF.L.U32 R0, R0, 0x1f, RZ ;  /* 0x0000001f00007819 */ /* 0x000fe200000006ff */
[----:B--2---:R-:W-:-:S04]  /*90b0*/  ULEA UR12, UR16, UR12, 0x18 ;  /* 0x0000000c100c7291 */ /* 0x004fc8000f8ec03f */
[----:B------:R-:W-:-:S09]  /*90c0*/  ULEA UR16, UR23, UR12, 0x3 ;  /* 0x0000000c17107291 */ /* 0x000fd2000f8e183f */
[----:B------:R0:W2:Y:S01]  /*90d0*/  SYNCS.PHASECHK.TRANS64.TRYWAIT P0, [UR16], R0 ;  /* 0x00000000ff0075a7 */ /* 0x0000a20008000150 */
[----:B------:R-:W-:Y:S05]  /*90e0*/  @!P1 BRA `(.L_x_25) ;  /* 0x0000000000049947 */ /* 0x000fea0003800000 */
[----:B------:R-:W-:Y:S01]  /*90f0*/  BPT.TRAP 0x1 ;  /* 0x000000040000795c */ /* 0x000fe20000300000 */
.L_x_25:
[----:B--2---:R-:W-:Y:S05]  /*9100*/  @P0 BRA `(.L_x_26) ;  /* 0x0000000000080947 */ /* 0x004fea0003800000 */
[----:B------:R-:W2:Y:S02]  /*9110*/  SYNCS.PHASECHK.TRANS64.TRYWAIT P0, [UR16], R0 ;  /* 0x00000000ff0075a7 */ /* 0x000ea40008000150 */
[----:B--2---:R-:W-:Y:S05]  /*9120*/  @!P0 BRA `(.L_x_27) ;  /* 0x0000020800a88947 */ /* 0x004fea0003800000 */
.L_x_26:
        /* <DEDUP_REMOVED lines=64> */
[----:B--2---:R-:W2:Y:S04]  /*9530*/  LDL.LU.64 R108, [R1] ;  /* 0x00000000016c7983 */ /* 0x004ea80000300a00 */
        /* <DEDUP_REMOVED lines=64> */
[----:B------:R-:W-:Y:S01]  /*9940*/  UISETP.NE.AND UP0, UPT, UR7, URZ, UPT ;  /* 0x0000003f0700728c */ /* 0x000fe2000bf05270 */
[----:B------:R-:W-:Y:S01]  /*9950*/  STL [R1+0x8c4], R23 ;  /* 0x0008c41701007387 */ /* 0x000fe20000100800 */
[----:B------:R-:W-:Y:S02]  /*9960*/  USHF.R.U32.HI UR16, URZ, 0x4, UR16 ;  /* 0x000000043f107899 */ /* 0x000fe40008011610 */
[----:B------:R-:W-:Y:S01]  /*9970*/  USEL UR8, UR8, URZ, !UP0 ;  /* 0x0000003f08087287 */ /* 0x000fe2000c000000 */
[----:B------:R-:W-:Y:S01]  /*9980*/  STL [R1+0x8c0], R22 ;  /* 0x0008c01601007387 */ /* 0x000fe20000100800 */
[----:B------:R-:W-:Y:S02]  /*9990*/  ULOP3.LUT UR16, UR16, 0x3fff, URZ, 0xc0, !UPT ;  /* 0x00003fff10107892 */ /* 0x000fe4000f8ec03f */
[----:B------:R-:W-:Y:S01]  /*99a0*/  UISETP.NE.U32.AND UP0, UPT, UR8, URZ, UPT ;  /* 0x0000003f0800728c */ /* 0x000fe2000bf05070 */
[----:B------:R-:W-:Y:S01]  /*99b0*/  STL [R1+0x8bc], R21 ;  /* 0x0008bc1501007387 */ /* 0x000fe20000100800 */
[----:B------:R-:W-:-:S02]  /*99c0*/  ULOP3.LUT UR7, UR11, 0x10000, URZ, 0xfc, !UPT ;  /* 0x000100000b077892 */ /* 0x000fc4000f8efc3f */
[----:B------:R-:W-:Y:S01]  /*99d0*/  ULOP3.LUT UR8, UR16, 0x10000, URZ, 0xfc, !UPT ;  /* 0x0001000010087892 */ /* 0x000fe2000f8efc3f */
[----:B------:R-:W-:Y:S01]  /*99e0*/  STL [R1+0x8b8], R20 ;  /* 0x0008b81401007387 */ /* 0x000fe20000100800 */
[----:B------:R-:W-:Y:S02]  /*99f0*/  ULEA UR7, UR23, UR7, 0xb ;  /* 0x0000000717077291 */ /* 0x000fe4000f8e583f */
[----:B------:R-:W-:Y:S01]  /*9a00*/  ULEA UR8, UR23, UR8, 0xb ;  /* 0x0000000817087291 */ /* 0x000fe2000f8e583f */
[----:B------:R-:W-:Y:S01]  /*9a10*/  STL [R1+0x8b4], R19 ;  /* 0x0008b41301007387 */ /* 0x000fe20000100800 */
[----:B------:R-:W-:Y:S01]  /*9a20*/  UMOV UR17, 0x40000040 ;  /* 0x4000004000117882 */ /* 0x000fe20000000000 */
[----:B------:R-:W-:Y:S02]  /*9a30*/  UMOV UR19, 0x40000040 ;  /* 0x4000004000137882 */ /* 0x000fe40000000000 */
[----:B------:R-:W-:Y:S01]  /*9a40*/  UMOV UR16, UR7 ;  /* 0x0000000700107c82 */ /* 0x000fe20008000000 */
[----:B------:R-:W-:Y:S01]  /*9a50*/  STL [R1+0x8b0], R18 ;  /* 0x0008b01201007387 */ /* 0x000fe20000100800 */
[----:B------:R-:W-:-:S03]  /*9a60*/  UMOV UR18, UR8 ;  /* 0x0000000800127c82 */ /* 0x000fc60008000000 */
[----:B------:R-:W-:Y:S04]  /*9a70*/  STL [R1+0x8ac], R17 ;  /* 0x0008ac1101007387 */ /* 0x000fe80000100800 */
        /* <DEDUP_REMOVED lines=14> */
[----:B-----5:R-:W-:Y:S01]  /*9b60*/  STL [R1+0x870], R2 ;  /* 0x0008700201007387 */ /* 0x020fe20000100800 */
[----:B--2---:R-:W-:-:S06]  /*9b70*/  WARPGROUP.ARRIVE ;  /* 0x00000000000079c5 */ /* 0x004fcc0000000000 */
[----:B------:R-:W-:Y:S03]  /*9b80*/  QGMMA.64x256x32.F32.E4M3.E4M3 R108, gdesc[UR16], R108, UP0, gsb0 ;  /* 0x03e00000106c79f3 */ /* 0x000fe6000b80086c */
        /* <DEDUP_REMOVED lines=65> */
[----:B--2---:R-:W2:Y:S04]  /*9fa0*/  LDL.LU.64 R234, [R1+0xcc0] ;  /* 0x000cc00001ea7983 */ /* 0x004ea80000300a00 */
[----:B------:R-:W3:Y:S04]  /*9fb0*/  LDL.LU.64 R232, [R1+0xcb8] ;  /* 0x000cb80001e87983 */ /* 0x000ee80000300a00 */
[----:B------:R-:W4:Y:S04]  /*9fc0*/  LDL.LU.64 R230, [R1+0xcb0] ;  /* 0x000cb00001e67983 */ /* 0x000f280000300a00 */
        /* <DEDUP_REMOVED lines=60> */
[----:B------:R-:W4:Y:S01]  /*a390*/  LDL.LU.64 R108, [R1+0xac8] ;  /* 0x000ac800016c7983 */ /* 0x000f220000300a00 */
[----:B------:R-:W-:Y:S01]  /*a3a0*/  UIADD3 UR16, UR7, 0x400, URZ ;  /* 0x0000040007107890 */ /* 0x000fe2000fffe03f */
[----:B------:R-:W-:-:S02]  /*a3b0*/  UMOV UR17, 0x40000040 ;  /* 0x4000004000117882 */ /* 0x000fc40000000000 */
[----:B--2---:R-:W-:Y:S04]  /*a3c0*/  STL.64 [R1+0xac0], R234 ;  /* 0x000ac0ea01007387 */ /* 0x004fe80000100a00 */
[----:B---3--:R-:W-:Y:S04]  /*a3d0*/  STL.64 [R1+0xab8], R232 ;  /* 0x000ab8e801007387 */ /* 0x008fe80000100a00 */
[----:B----4-:R-:W-:Y:S04]  /*a3e0*/  STL.64 [R1+0xab0], R230 ;  /* 0x000ab0e601007387 */ /* 0x010fe80000100a00 */
        /* <DEDUP_REMOVED lines=38> */
[----:B------:R-:W-:Y:S01]  /*a650*/  STL.64 [R1+0x978], R152 ;  /* 0x0009789801007387 */ /* 0x000fe20000100a00 */
[----:B------:R-:W-:-:S06]  /*a660*/  WARPGROUP.ARRIVE ;  /* 0x00000000000079c5 */ /* 0x000fcc0000000000 */
[----:B------:R-:W-:Y:S03]  /*a670*/  QGMMA.64x256x32.F32.E4M3.E4M3 R24, gdesc[UR16], R24, UP0, gsb0 ;  /* 0x03e00000101879f3 */ /* 0x000fe6000b800818 */
        /* <DEDUP_REMOVED lines=91> */
[----:B--2---:R-:W-:-:S06]  /*ac30*/  WARPGROUP.ARRIVE ;  /* 0x00000000000079c5 */ /* 0x004fcc0000000000 */
[----:B------:R-:W-:Y:S03]  /*ac40*/  QGMMA.64x256x32.F32.E4M3.E4M3 R108, gdesc[UR16], R108, gsb0 ;  /* 0x03e00000106c79f3 */ /* 0x000fe6000800086c */
[----:B------:R-:W-:Y:S02]  /*ac50*/  WARPGROUP.DEPBAR.LE gsb0, 0x0 ;  /* 0x00008000000079c5 */ /* 0x000fe40000010000 */
[----:B------:R-:W-:Y:S01]  /*ac60*/  STL.64 [R1], R108 ;  /* 0x0000006c01007387 */ /* 0x000fe20000100a00 */
[----:B------:R-:W-:Y:S02]  /*ac70*/  IMAD.MOV.U32 R2, RZ, RZ, R234 ;  /* 0x000000ffff027224 */ /* 0x000fe400078e00ea */
[----:B0-----:R-:W-:Y:S01]  /*ac80*/  IMAD.MOV.U32 R0, RZ, RZ, R235 ;  /* 0x000000ffff007224 */ /* 0x001fe200078e00eb */
        /* <DEDUP_REMOVED lines=31> */
[----:B------:R-:W-:-:S03]  /*ae80*/  IMAD.MOV.U32 R23, RZ, RZ, R213 ;  /* 0x000000ffff177224 */ /* 0x000fc600078e00d5 */
        /* <DEDUP_REMOVED lines=40> */
[----:B------:R0:W-:Y:S04]  /*b110*/  STL [R1+0x1a0], R212 ;  /* 0x0001a0d401007387 */ /* 0x0001e80000100800 */
[----:B------:R-:W2:Y:S04]  /*b120*/  LDL.LU.64 R234, [R1+0xac0] ;  /* 0x000ac00001ea7983 */ /* 0x000ea80000300a00 */
        /* <DEDUP_REMOVED lines=10> */
[----:B0-----:R-:W4:Y:S04]  /*b1d0*/  LDL.LU.64 R212, [R1+0xa68] ;  /* 0x000a680001d47983 */ /* 0x001f280000300a00 */
        /* <DEDUP_REMOVED lines=248> */
[----:B------:R-:W-:Y:S01]  /*c160*/  IMAD.MOV.U32 R235, RZ, RZ, R0 ;  /* 0x000000ffffeb7224 */ /* 0x000fe200078e0000 */
[----:B------:R-:W-:Y:S01]  /*c170*/  UIADD3 UR16, UR7, 0x4, URZ ;  /* 0x0000000407107890 */ /* 0x000fe2000fffe03f */
[----:B------:R0:W5:Y:S01]  /*c180*/  LDL.LU R23, [R1+0x8c4] ;  /* 0x0008c40001177983 */ /* 0x0001620000300800 */
[----:B------:R-:W-:Y:S01]  /*c190*/  UIADD3 UR18, UR8, 0x4, URZ ;  /* 0x0000000408127890 */ /* 0x000fe2000fffe03f */
[----:B------:R-:W-:Y:S01]  /*c1a0*/  UMOV UR17, 0x40000040 ;  /* 0x4000004000117882 */ /* 0x000fe20000000000 */
[----:B------:R-:W-:Y:S01]  /*c1b0*/  UMOV UR19, 0x40000040 ;  /* 0x4000004000137882 */ /* 0x000fe20000000000 */
[----:B------:R0:W5:Y:S04]  /*c1c0*/  LDL.LU R22, [R1+0x8c0] ;  /* 0x0008c00001167983 */ /* 0x0001680000300800 */
        /* <DEDUP_REMOVED lines=19> */
[----:B------:R0:W5:Y:S01]  /*c300*/  LDL.LU R2, [R1+0x870] ;  /* 0x0008700001027983 */ /* 0x0001620000300800 */
        /* <DEDUP_REMOVED lines=336> */
[----:B--2---:R0:W5:Y:S04]  /*d810*/  LDL.LU.64 R234, [R1+0x668] ;  /* 0x0006680001ea7983 */ /* 0x0041680000300a00 */
[----:B------:R0:W5:Y:S04]  /*d820*/  LDL.LU.64 R232, [R1+0x660] ;  /* 0x0006600001e87983 */ /* 0x0001680000300a00 */
        /* <DEDUP_REMOVED lines=64> */
[----:B------:R-:W-:-:S04]  /*dc30*/  UIADD3 UR6, UR6, 0x4, URZ ;  /* 0x0000000406067890 */ /* 0x000fc8000fffe03f */
[----:B------:R-:W-:-:S04]  /*dc40*/  UISETP.NE.AND UP0, UPT, UR6, UR27, UPT ;  /* 0x0000001b0600728c */ /* 0x000fc8000bf05270 */
[----:B------:R-:W-:-:S06]  /*dc50*/  USEL UR7, URZ, 0x1, UP0 ;  /* 0x000000013f077887 */ /* 0x000fcc0008000000 */
[----:B------:R-:W-:Y:S01]  /*dc60*/  ISETP.NE.AND P0, PT, RZ, UR7, PT ;  /* 0x00000007ff007c0c */ /* 0x000fe2000bf05270 */
[----:B--2---:R-:W-:-:S06]  /*dc70*/  WARPGROUP.ARRIVE ;  /* 0x00000000000079c5 */ /* 0x004fcc0000000000 */
[----:B------:R-:W-:Y:S03]  /*dc80*/  QGMMA.64x256x32.F32.E4M3.E4M3 R24, gdesc[UR16], R24, gsb0 ;  /* 0x03e00000101879f3 */ /* 0x000fe60008000818 */
[----:B------:R-:W-:-:S03]  /*dc90*/  WARPGROUP.DEPBAR.LE gsb0, 0x0 ;  /* 0x00008000000079c5 */ /* 0x000fc60000010000 */
[----:B0-----:R-:W-:Y:S05]  /*dca0*/  @!P0 BRA `(.L_x_28) ;  /* 0x0000003800fc8947 */ /* 0x001fea0003800000 */
[----:B-----5:R0:W-:Y:S04]  /*dcb0*/  STL [R1+0x698], R225 ;  /* 0x000698e101007387 */ /* 0x0201e80000100800 */
[----:B------:R2:W-:Y:S01]  /*dcc0*/  STL [R1+0x694], R226 ;  /* 0x000694e201007387 */ /* 0x0005e20000100800 */
[----:B0-----:R-:W-:-:S03]  /*dcd0*/  IMAD.MOV.U32 R225, RZ, RZ, R0 ;  /* 0x000000ffffe17224 */ /* 0x001fc600078e0000 */
[----:B--2---:R-:W2:Y:S04]  /*dce0*/  LDL R226, [R1+0x4] ;  /* 0x0000040001e27983 */ /* 0x004ea80000100800 */
[----:B------:R0:W-:Y:S04]  /*dcf0*/  STL [R1+0x690], R227 ;  /* 0x000690e301007387 */ /* 0x0001e80000100800 */
[----:B0-----:R-:W3:Y:S04]  /*dd00*/  LDL R227, [R1+0x8] ;  /* 0x0000080001e37983 */ /* 0x001ee80000100800 */
[----:B------:R0:W-:Y:S04]  /*dd10*/  STL [R1+0x68c], R228 ;  /* 0x00068ce401007387 */ /* 0x0001e80000100800 */
[----:B0-----:R-:W4:Y:S04]  /*dd20*/  LDL R228, [R1+0xc] ;  /* 0x00000c0001e47983 */ /* 0x001f280000100800 */
        /* <DEDUP_REMOVED lines=211> */
[----:B0-----:R-:W4:Y:S04]  /*ea60*/  LDL.LU R122, [R1+0x200] ;  /* 0x00020000017a7983 */ /* 0x001f280000300800 */
        /* <DEDUP_REMOVED lines=10> */
[----:B------:R-:W4:Y:S04]  /*eb10*/  LDL.LU R0, [R1+0x22c] ;  /* 0x00022c0001007983 */ /* 0x000f280000300800 */
        /* <DEDUP_REMOVED lines=37> */
[----:B0-----:R-:W4:Y:S04]  /*ed70*/  LDL.LU R146, [R1+0x210] ;  /* 0x0002100001927983 */ /* 0x001f280000300800 */
[----:B------:R0:W-:Y:S01]  /*ed80*/  STL [R1+0x480], R147 ;  /* 0x0004809301007387 */ /* 0x0001e20000100800 */
[----:B------:R-:W-:-:S03]  /*ed90*/  FADD R2, R225, R2 ;  /* 0x00000002e1027221 */ /* 0x000fc60000000000 */
[----:B0-----:R-:W4:Y:S04]  /*eda0*/  LDL R147, [R1+0x1f8] ;  /* 0x0001f80001937983 */ /* 0x001f280000100800 */
[----:B------:R0:W-:Y:S01]  /*edb0*/  STL [R1+0x47c], R148 ;  /* 0x00047c9401007387 */ /* 0x0001e20000100800 */
[----:B--2---:R-:W-:-:S01]  /*edc0*/  FADD R3, R226, R3 ;  /* 0x00000003e2037221 */ /* 0x004fc20000000000 */
[----:B---3--:R-:W-:Y:S02]  /*edd0*/  FADD R4, R227, R4 ;  /* 0x00000004e3047221 */ /* 0x008fe40000000000 */
[----:B0-----:R-:W2:Y:S04]  /*ede0*/  LDL R148, [R1+0x1c0] ;  /* 0x0001c00001947983 */ /* 0x001ea80000100800 */
[----:B------:R0:W-:Y:S01]  /*edf0*/  STL [R1+0x478], R149 ;  /* 0x0004789501007387 */ /* 0x0001e20000100800 */
[----:B----4-:R-:W-:-:S01]  /*ee00*/  FADD R5, R228, R5 ;  /* 0x00000005e4057221 */ /* 0x010fc20000000000 */
[----:B------:R-:W-:-:S02]  /*ee10*/  FADD R6, R229, R6 ;  /* 0x00000006e5067221 */ /* 0x000fc40000000000 */
[----:B0-----:R-:W3:Y:S04]  /*ee20*/  LDL R149, [R1+0x1f4] ;  /* 0x0001f40001957983 */ /* 0x001ee80000100800 */
[----:B------:R0:W-:Y:S01]  /*ee30*/  STL [R1+0x474], R150 ;  /* 0x0004749601007387 */ /* 0x0001e20000100800 */
[----:B------:R-:W-:-:S01]  /*ee40*/  FADD R7, R230, R7 ;  /* 0x00000007e6077221 */ /* 0x000fc20000000000 */
[----:B------:R-:W-:Y:S02]  /*ee50*/  FADD R8, R231, R8 ;  /* 0x00000008e7087221 */ /* 0x000fe40000000000 */
[----:B0-----:R-:W4:Y:S04]  /*ee60*/  LDL.LU R150, [R1+0x20c] ;  /* 0x00020c0001967983 */ /* 0x001f280000300800 */
[----:B------:R0:W-:Y:S01]  /*ee70*/  STL [R1+0x470], R151 ;  /* 0x0004709701007387 */ /* 0x0001e20000100800 */
[----:B------:R-:W-:-:S01]  /*ee80*/  FADD R9, R232, R9 ;  /* 0x00000009e8097221 */ /* 0x000fc20000000000 */
[----:B------:R-:W-:-:S02]  /*ee90*/  FADD R10, R233, R10 ;  /* 0x0000000ae90a7221 */ /* 0x000fc40000000000 */
[----:B0-----:R-:W3:Y:S04]  /*eea0*/  LDL R151, [R1+0x1f0] ;  /* 0x0001f00001977983 */ /* 0x001ee80000100800 */
[----:B------:R-:W2:Y:S04]  /*eeb0*/  LDL.LU R225, [R1+0x698] ;  /* 0x0006980001e17983 */ /* 0x000ea80000300800 */
[----:B------:R-:W4:Y:S04]  /*eec0*/  LDL.LU R226, [R1+0x694] ;  /* 0x0006940001e27983 */ /* 0x000f280000300800 */
[----:B------:R-:W3:Y:S04]  /*eed0*/  LDL.LU R227, [R1+0x690] ;  /* 0x0006900001e37983 */ /* 0x000ee80000300800 */
[----:B------:R-:W3:Y:S04]  /*eee0*/  LDL.LU R228, [R1+0x68c] ;  /* 0x00068c0001e47983 */ /* 0x000ee80000300800 */
[----:B------:R-:W3:Y:S01]  /*eef0*/  LDL.LU R229, [R1+0x688] ;  /* 0x0006880001e57983 */ /* 0x000ee20000300800 */
[----:B------:R-:W-:-:S03]  /*ef00*/  FADD R11, R234, R11 ;  /* 0x0000000bea0b7221 */ /* 0x000fc60000000000 */
[----:B------:R-:W3:Y:S01]  /*ef10*/  LDL.LU R230, [R1+0x684] ;  /* 0x0006840001e67983 */ /* 0x000ee20000300800 */
[----:B------:R-:W-:-:S03]  /*ef20*/  FADD R12, R235, R12 ;  /* 0x0000000ceb0c7221 */ /* 0x000fc60000000000 */
[----:B------:R-:W3:Y:S04]  /*ef30*/  LDL.LU R231, [R1+0x680] ;  /* 0x0006800001e77983 */ /* 0x000ee80000300800 */
[----:B------:R-:W3:Y:S04]  /*ef40*/  LDL.LU R232, [R1+0x67c] ;  /* 0x00067c0001e87983 */ /* 0x000ee80000300800 */
[----:B------:R-:W3:Y:S04]  /*ef50*/  LDL.LU R233, [R1+0x678] ;  /* 0x0006780001e97983 */ /* 0x000ee80000300800 */
[----:B------:R-:W3:Y:S04]  /*ef60*/  LDL.LU R234, [R1+0x674] ;  /* 0x0006740001ea7983 */ /* 0x000ee80000300800 */
[----:B------:R-:W3:Y:S01]  /*ef70*/  LDL.LU R235, [R1+0x670] ;  /* 0x0006700001eb7983 */ /* 0x000ee20000300800 */
[----:B------:R-:W-:-:S01]  /*ef80*/  FADD R13, R24, R13 ;  /* 0x0000000d180d7221 */ /* 0x000fc20000000000 */
[----:B------:R-:W-:Y:S01]  /*ef90*/  FADD R14, R25, R14 ;  /* 0x0000000e190e7221 */ /* 0x000fe20000000000 */
[----:B------:R-:W-:-:S01]  /*efa0*/  FADD R15, R26, R15 ;  /* 0x0000000f1a0f7221 */ /* 0x000fc20000000000 */
[----:B------:R-:W3:Y:S01]  /*efb0*/  LDL.LU R24, [R1+0x66c] ;  /* 0x00066c0001187983 */ /* 0x000ee20000300800 */
[----:B------:R-:W-:-:S01]  /*efc0*/  FADD R16, R27, R16 ;  /* 0x000000101b107221 */ /* 0x000fc20000000000 */
[----:B------:R-:W-:-:S02]  /*efd0*/  FADD R17, R28, R17 ;  /* 0x000000111c117221 */ /* 0x000fc40000000000 */
[----:B------:R-:W3:Y:S01]  /*efe0*/  LDL.LU R25, [R1+0x668] ;  /* 0x0006680001197983 */ /* 0x000ee20000300800 */
[----:B------:R-:W-:-:S03]  /*eff0*/  FADD R18, R29, R18 ;  /* 0x000000121d127221 */ /* 0x000fc60000000000 */
        /* <DEDUP_REMOVED lines=157> */
[----:B--2---:R-:W-:-:S03]  /*f9d0*/  FADD R225, R108, R225 ;  /* 0x000000e16ce17221 */ /* 0x004fc60000000000 */
[----:B------:R-:W2:Y:S01]  /*f9e0*/  LDL.LU R105, [R1+0x528] ;  /* 0x0005280001697983 */ /* 0x000ea20000300800 */
[----:B----4-:R-:W-:-:S03]  /*f9f0*/  FADD R226, R109, R226 ;  /* 0x000000e26de27221 */ /* 0x010fc60000000000 */
[----:B------:R-:W4:Y:S01]  /*fa00*/  LDL.LU R106, [R1+0x524] ;  /* 0x00052400016a7983 */ /* 0x000f220000300800 */
[----:B---3--:R-:W-:-:S03]  /*fa10*/  FADD R227, R110, R227 ;  /* 0x000000e36ee37221 */ /* 0x008fc60000000000 */
        /* <DEDUP_REMOVED lines=15> */
[----:B------:R-:W-:-:S01]  /*fb10*/  FADD R235, R118, R235 ;  /* 0x000000eb76eb7221 */ /* 0x000fc20000000000 */
[----:B------:R-:W-:Y:S02]  /*fb20*/  FADD R122, R121, R122 ;  /* 0x0000007a797a7221 */ /* 0x000fe40000000000 */
[----:B------:R-:W3:Y:S01]  /*fb30*/  LDL.LU R115, [R1+0x500] ;  /* 0x0005000001737983 */ /* 0x000ee20000300800 */
[----:B------:R-:W-:-:S03]  /*fb40*/  FADD R236, R119, R236 ;  /* 0x000000ec77ec7221 */ /* 0x000fc60000000000 */
[----:B------:R-:W3:Y:S01]  /*fb50*/  LDL.LU R116, [R1+0x4fc] ;  /* 0x0004fc0001747983 */ /* 0x000ee20000300800 */
[----:B------:R-:W-:-:S03]  /*fb60*/  FADD R237, R120, R237 ;  /* 0x000000ed78ed7221 */ /* 0x000fc60000000000 */
[----:B------:R-:W3:Y:S01]  /*fb70*/  LDL.LU R117, [R1+0x4f8] ;  /* 0x0004f80001757983 */ /* 0x000ee20000300800 */
[----:B------:R-:W-:-:S03]  /*fb80*/  FADD R124, R123, R124 ;  /* 0x0000007c7b7c7221 */ /* 0x000fc60000000000 */
[----:B------:R-:W3:Y:S04]  /*fb90*/  LDL.LU R118, [R1+0x4f4] ;  /* 0x0004f40001767983 */ /* 0x000ee80000300800 */
[----:B------:R-:W3:Y:S01]  /*fba0*/  LDL.LU R119, [R1+0x4f0] ;  /* 0x0004f00001777983 */ /* 0x000ee20000300800 */
[----:B------:R-:W-:-:S03]  /*fbb0*/  FADD R126, R125, R126 ;  /* 0x0000007e7d7e7221 */ /* 0x000fc60000000000 */
[----:B------:R-:W3:Y:S04]  /*fbc0*/  LDL.LU R120, [R1+0x4ec] ;  /* 0x0004ec0001787983 */ /* 0x000ee80000300800 */
[----:B------:R-:W3:Y:S04]  /*fbd0*/  LDL.LU R121, [R1+0x4e8] ;  /* 0x0004e80001797983 */ /* 0x000ee80000300800 */
[----:B------:R0:W-:Y:S01]  /*fbe0*/  STL [R1+0x200], R122 ;  /* 0x0002007a01007387 */ /* 0x0001e20000100800 */
[----:B------:R-:W-:-:S01]  /*fbf0*/  FADD R150, R127, R150 ;  /* 0x000000967f967221 */ /* 0x000fc20000000000 */
[----:B------:R-:W-:Y:S01]  /*fc00*/  FADD R146, R148, R146 ;  /* 0x0000009294927221 */ /* 0x000fe20000000000 */
[----:B------:R-:W-:-:S01]  /*fc10*/  FADD R143, R144, R143 ;  /* 0x0000008f908f7221 */ /* 0x000fc20000000000 */
[----:B------:R-:W-:Y:S01]  /*fc20*/  FADD R141, R142, R141 ;  /* 0x0000008d8e8d7221 */ /* 0x000fe20000000000 */
[----:B0-----:R-:W3:Y:S04]  /*fc30*/  LDL.LU R122, [R1+0x4e4] ;  /* 0x0004e400017a7983 */ /* 0x001ee80000300800 */
[----:B------:R-:W3:Y:S04]  /*fc40*/  LDL.LU R123, [R1+0x4e0] ;  /* 0x0004e000017b7983 */ /* 0x000ee80000300800 */
[----:B------:R0:W-:Y:S01]  /*fc50*/  STL [R1+0x204], R124 ;  /* 0x0002047c01007387 */ /* 0x0001e20000100800 */
[----:B------:R-:W-:-:S01]  /*fc60*/  FADD R139, R140, R139 ;  /* 0x0000008b8c8b7221 */ /* 0x000fc20000000000 */
[----:B------:R-:W-:Y:S01]  /*fc70*/  FADD R137, R138, R137 ;  /* 0x000000898a897221 */ /* 0x000fe20000000000 */
[----:B------:R-:W-:-:S01]  /*fc80*/  FADD R135, R136, R135 ;  /* 0x0000008788877221 */ /* 0x000fc20000000000 */
[----:B0-----:R-:W3:Y:S04]  /*fc90*/  LDL.LU R124, [R1+0x4dc] ;  /* 0x0004dc00017c7983 */ /* 0x001ee80000300800 */
[----:B------:R-:W3:Y:S04]  /*fca0*/  LDL.LU R125, [R1+0x4d8] ;  /* 0x0004d800017d7983 */ /* 0x000ee80000300800 */
[----:B------:R0:W-:Y:S01]  /*fcb0*/  STL [R1+0x208], R126 ;  /* 0x0002087e01007387 */ /* 0x0001e20000100800 */
[----:B------:R-:W-:-:S01]  /*fcc0*/  FADD R131, R133, R131 ;  /* 0x0000008385837221 */ /* 0x000fc20000000000 */
[----:B------:R-:W-:-:S02]  /*fcd0*/  FADD R0, R129, R0 ;  /* 0x0000000081007221 */ /* 0x000fc40000000000 */
[----:B0-----:R-:W3:Y:S04]  /*fce0*/  LDL.LU R126, [R1+0x4d4] ;  /* 0x0004d400017e7983 */ /* 0x001ee80000300800 */
[----:B------:R-:W3:Y:S04]  /*fcf0*/  LDL.LU R127, [R1+0x4d0] ;  /* 0x0004d000017f7983 */ /* 0x000ee80000300800 */
[----:B------:R-:W-:Y:S04]  /*fd00*/  STL [R1+0x20c], R150 ;  /* 0x00020c9601007387 */ /* 0x000fe80000100800 */
[----:B------:R-:W-:Y:S04]  /*fd10*/  STL [R1+0x210], R146 ;  /* 0x0002109201007387 */ /* 0x000fe80000100800 */
[----:B------:R-:W-:Y:S04]  /*fd20*/  STL [R1+0x214], R143 ;  /* 0x0002148f01007387 */ /* 0x000fe80000100800 */
[----:B------:R-:W-:Y:S04]  /*fd30*/  STL [R1+0x218], R141 ;  /* 0x0002188d01007387 */ /* 0x000fe80000100800 */
[----:B------:R-:W-:Y:S04]  /*fd40*/  STL [R1+0x21c], R139 ;  /* 0x00021c8b01007387 */ /* 0x000fe80000100800 */
[----:B------:R-:W-:Y:S04]  /*fd50*/  STL [R1+0x220], R137 ;  /* 0x0002208901007387 */ /* 0x000fe80000100800 */
[----:B------:R-:W2:Y:S04]  /*fd60*/  LDL.LU R129, [R1+0x230] ;  /* 0x0002300001817983 */ /* 0x000ea80000300800 */
[----:B------:R-:W-:Y:S04]  /*fd70*/  STL [R1+0x224], R135 ;  /* 0x0002248701007387 */ /* 0x000fe80000100800 */
[----:B------:R0:W-:Y:S04]  /*fd80*/  STL [R1+0x228], R131 ;  /* 0x0002288301007387 */ /* 0x0001e80000100800 */
[----:B0-----:R-:W4:Y:S04]  /*fd90*/  LDL.LU R131, [R1+0x234] ;  /* 0x0002340001837983 */ /* 0x001f280000300800 */
[----:B------:R-:W3:Y:S04]  /*fda0*/  LDL.LU R133, [R1+0x238] ;  /* 0x0002380001857983 */ /* 0x000ee80000300800 */
[----:B------:R0:W-:Y:S04]  /*fdb0*/  STL [R1+0x22c], R0 ;  /* 0x00022c0001007387 */ /* 0x0001e80000100800 */
[----:B------:R-:W3:Y:S04]  /*fdc0*/  LDL.LU R135, [R1+0x23c] ;  /* 0x00023c0001877983 */ /* 0x000ee80000300800 */
        /* <DEDUP_REMOVED lines=12> */
[----:B0-----:R-:W3:Y:S01]  /*fe90*/  LDL.LU R0, [R1+0x270] ;  /* 0x0002700001007983 */ /* 0x001ee20000300800 */
[----:B--2---:R-:W-:-:S03]  /*fea0*/  FADD R129, R128, R129 ;  /* 0x0000008180817221 */ /* 0x004fc60000000000 */
[----:B------:R-:W2:Y:S04]  /*feb0*/  LDL.LU R128, [R1+0x4cc] ;  /* 0x0004cc0001807983 */ /* 0x000ea80000300800 */
[----:B------:R0:W-:Y:S04]  /*fec0*/  STL [R1+0x230], R129 ;  /* 0x0002308101007387 */ /* 0x0001e80000100800 */
[----:B0-----:R-:W2:Y:S01]  /*fed0*/  LDL.LU R129, [R1+0x4c8] ;  /* 0x0004c80001817983 */ /* 0x001ea20000300800 */
[----:B----4-:R-:W-:-:S03]  /*fee0*/  FADD R131, R130, R131 ;  /* 0x0000008382837221 */ /* 0x010fc60000000000 */
[----:B------:R-:W4:Y:S01]  /*fef0*/  LDL.LU R130, [R1+0x4c4] ;  /* 0x0004c40001827983 */ /* 0x000f220000300800 */
[----:B---3--:R-:W-:-:S03]  /*ff00*/  FADD R133, R132, R133 ;  /* 0x0000008584857221 */ /* 0x008fc60000000000 */
[----:B------:R0:W-:Y:S01]  /*ff10*/  STL [R1+0x234], R131 ;  /* 0x0002348301007387 */ /* 0x0001e20000100800 */
[----:B------:R-:W-:-:S03]  /*ff20*/  FADD R135, R134, R135 ;  /* 0x0000008786877221 */ /* 0x000fc60000000000 */
[----:B0-----:R-:W3:Y:S01]  /*ff30*/  LDL.LU R131, [R1+0x4c0] ;  /* 0x0004c00001837983 */ /* 0x001ee20000300800 */
[----:B------:R-:W-:-:S03]  /*ff40*/  FADD R150, R151, R150 ;  /* 0x0000009697967221 */ /* 0x000fc60000000000 */
[----:B------:R-:W3:Y:S01]  /*ff50*/  LDL.LU R132, [R1+0x4bc] ;  /* 0x0004bc0001847983 */ /* 0x000ee20000300800 */
[----:B------:R-:W-:-:S03]  /*ff60*/  FADD R148, R149, R148 ;  /* 0x0000009495947221 */ /* 0x000fc60000000000 */
[----:B------:R0:W-:Y:S01]  /*ff70*/  STL [R1+0x238], R133 ;  /* 0x0002388501007387 */ /* 0x0001e20000100800 */
[----:B------:R-:W-:-:S01]  /*ff80*/  FADD R146, R147, R146 ;  /* 0x0000009293927221 */ /* 0x000fc20000000000 */
[----:B------:R-:W-:Y:S02]  /*ff90*/  FADD R144, R145, R144 ;  /* 0x0000009091907221 */ /* 0x000fe40000000000 */
[----:B0-----:R-:W3:Y:S01]  /*ffa0*/  LDL.LU R133, [R1+0x4b8] ;  /* 0x0004b80001857983 */ /* 0x001ee20000300800 */
[----:B------:R-:W-:-:S03]  /*ffb0*/  FADD R143, R24, R143 ;  /* 0x0000008f188f7221 */ /* 0x000fc60000000000 */
[----:B------:R-:W3:Y:S01]  /*ffc0*/  LDL.LU R134, [R1+0x4b4] ;  /* 0x0004b40001867983 */ /* 0x000ee20000300800 */
[----:B------:R-:W-:-:S03]  /*ffd0*/  FADD R142, R25, R142 ;  /* 0x0000008e198e7221 */ /* 0x000fc60000000000 */
[----:B------:R0:W-:Y:S01]  /*ffe0*/  STL [R1+0x23c], R135 ;  /* 0x00023c8701007387 */ /* 0x0001e20000100800 */
[----:B------:R-:W-:-:S01]  /*fff0*/  FADD R141, R26, R141 ;  /* 0x0000008d1a8d7221 */ /* 0x000fc20000000000 */
[----:B------:R-:W-:Y:S01]  /*10000*/  FADD R140, R27, R140 ;  /* 0x0000008c1b8c7221 */ /* 0x000fe20000000000 */
[----:B------:R-:W-:-:S01]  /*10010*/  FADD R139, R28, R139 ;  /* 0x0000008b1c8b7221 */ /* 0x000fc20000000000 */
[----:B0-----:R-:W3:Y:S01]  /*10020*/  LDL.LU R135, [R1+0x4b0] ;  /* 0x0004b00001877983 */ /* 0x001ee20000300800 */
[----:B------:R-:W-:-:S03]  /*10030*/  FADD R138, R29, R138 ;  /* 0x0000008a1d8a7221 */ /* 0x000fc60000000000 */
[----:B------:R0:W-:Y:S01]  /*10040*/  STL [R1+0x240], R150 ;  /* 0x0002409601007387 */ /* 0x0001e20000100800 */
[----:B------:R-:W-:-:S03]  /*10050*/  FADD R137, R30, R137 ;  /* 0x000000891e897221 */ /* 0x000fc60000000000 */
[----:B------:R1:W-:Y:S01]  /*10060*/  STL [R1+0x244], R148 ;  /* 0x0002449401007387 */ /* 0x0003e20000100800 */
[----:B------:R-:W-:-:S03]  /*10070*/  FADD R136, R31, R136 ;  /* 0x000000881f887221 */ /* 0x000fc60000000000 */
[----:B------:R1:W-:Y:S01]  /*10080*/  STL [R1+0x248], R146 ;  /* 0x0002489201007387 */ /* 0x0003e20000100800 */
[----:B------:R-:W-:-:S03]  /*10090*/  FADD R0, R32, R0 ;  /* 0x0000000020007221 */ /* 0x000fc60000000000 */
[----:B------:R1:W-:Y:S04]  /*100a0*/  STL [R1+0x24c], R144 ;  /* 0x00024c9001007387 */ /* 0x0003e80000100800 */
[----:B------:R1:W-:Y:S04]  /*100b0*/  STL [R1+0x250], R143 ;  /* 0x0002508f01007387 */ /* 0x0003e80000100800 */
[----:B------:R1:W-:Y:S04]  /*100c0*/  STL [R1+0x254], R142 ;  /* 0x0002548e01007387 */ /* 0x0003e80000100800 */
[----:B------:R1:W-:Y:S04]  /*100d0*/  STL [R1+0x258], R141 ;  /* 0x0002588d01007387 */ /* 0x0003e80000100800 */
[----:B------:R1:W-:Y:S04]  /*100e0*/  STL [R1+0x25c], R140 ;  /* 0x00025c8c01007387 */ /* 0x0003e80000100800 */
[----:B------:R1:W-:Y:S04]  /*100f0*/  STL [R1+0x260], R139 ;  /* 0x0002608b01007387 */ /* 0x0003e80000100800 */
[----:B------:R1:W-:Y:S04]  /*10100*/  STL [R1+0x264], R138 ;  /* 0x0002648a01007387 */ /* 0x0003e80000100800 */
[----:B------:R-:W2:Y:S04]  /*10110*/  LDL.LU R151, [R1+0x274] ;  /* 0x0002740001977983 */ /* 0x000ea80000300800 */
[----:B------:R1:W-:Y:S04]  /*10120*/  STL [R1+0x268], R137 ;  /* 0x0002688901007387 */ /* 0x0003e80000100800 */
[----:B0-----:R-:W4:Y:S04]  /*10130*/  LDL.LU R150, [R1+0x278] ;  /* 0x0002780001967983 */ /* 0x001f280000300800 */
[----:B------:R0:W-:Y:S04]  /*10140*/  STL [R1+0x26c], R136 ;  /* 0x00026c8801007387 */ /* 0x0001e80000100800 */
[----:B------:R-:W3:Y:S04]  /*10150*/  LDL.LU R149, [R1+0x27c] ;  /* 0x00027c0001957983 */ /* 0x000ee80000300800 */
[----:B------:R0:W-:Y:S04]  /*10160*/  STL [R1+0x270], R0 ;  /* 0x0002700001007387 */ /* 0x0001e80000100800 */
[----:B-1----:R-:W3:Y:S04]  /*10170*/  LDL.LU R148, [R1+0x280] ;  /* 0x0002800001947983 */ /* 0x002ee80000300800 */
        /* <DEDUP_REMOVED lines=11> */
[----:B0-----:R-:W3:Y:S04]  /*10230*/  LDL.LU R136, [R1+0x2b0] ;  /* 0x0002b00001887983 */ /* 0x001ee80000300800 */
[----:B------:R-:W3:Y:S01]  /*10240*/  LDL.LU R0, [R1+0x2b4] ;  /* 0x0002b40001007983 */ /* 0x000ee20000300800 */
[----:B--2---:R-:W-:-:S05]  /*10250*/  FADD R151, R33, R151 ;  /* 0x0000009721977221 */ /* 0x004fca0000000000 */
[----:B------:R0:W-:Y:S01]  /*10260*/  STL [R1+0x274], R151 ;  /* 0x0002749701007387 */ /* 0x0001e20000100800 */
[----:B----4-:R-:W-:-:S05]  /*10270*/  FADD R150, R34, R150 ;  /* 0x0000009622967221 */ /* 0x010fca0000000000 */
[----:B------:R1:W-:Y:S01]  /*10280*/  STL [R1+0x278], R150 ;  /* 0x0002789601007387 */ /* 0x0003e20000100800 */
[----:B---3--:R-:W-:-:S05]  /*10290*/  FADD R149, R35, R149 ;  /* 0x0000009523957221 */ /* 0x008fca0000000000 */
[----:B------:R2:W-:Y:S01]  /*102a0*/  STL [R1+0x27c], R149 ;  /* 0x00027c9501007387 */ /* 0x0005e20000100800 */
[----:B------:R-:W-:-:S01]  /*102b0*/  FADD R148, R36, R148 ;  /* 0x0000009424947221 */ /* 0x000fc20000000000 */
[----:B------:R-:W-:-:S04]  /*102c0*/  FADD R147, R37, R147 ;  /* 0x0000009325937221 */ /* 0x000fc80000000000 */
[----:B------:R3:W-:Y:S01]  /*102d0*/  STL [R1+0x280], R148 ;  /* 0x0002809401007387 */ /* 0x0007e20000100800 */
[----:B------:R-:W-:-:S03]  /*102e0*/  FADD R146, R38, R146 ;  /* 0x0000009226927221 */ /* 0x000fc60000000000 */
        /* <DEDUP_REMOVED lines=20> */
[----:B0-----:R-:W4:Y:S01]  /*10430*/  LDL.LU R151, [R1+0x2b8] ;  /* 0x0002b80001977983 */ /* 0x001f220000300800 */
[----:B------:R-:W-:-:S03]  /*10440*/  FADD R0, R49, R0 ;  /* 0x0000000031007221 */ /* 0x000fc60000000000 */
[----:B------:R0:W-:Y:S04]  /*10450*/  STL [R1+0x2ac], R137 ;  /* 0x0002ac8901007387 */ /* 0x0001e80000100800 */
[----:B-1----:R-:W4:Y:S04]  /*10460*/  LDL.LU R150, [R1+0x2bc] ;  /* 0x0002bc0001967983 */ /* 0x002f280000300800 */
[----:B------:R1:W-:Y:S04]  /*10470*/  STL [R1+0x2b0], R136 ;  /* 0x0002b08801007387 */ /* 0x0003e80000100800 */
[----:B--2---:R-:W2:Y:S04]  /*10480*/  LDL.LU R149, [R1+0x2c0] ;  /* 0x0002c00001957983 */ /* 0x004ea80000300800 */
[----:B------:R1:W-:Y:S04]  /*10490*/  STL [R1+0x2b4], R0 ;  /* 0x0002b40001007387 */ /* 0x0003e80000100800 */
[----:B---3--:R-:W3:Y:S04]  /*104a0*/  LDL.LU R148, [R1+0x2c4] ;  /* 0x0002c40001947983 */ /* 0x008ee80000300800 */
[----:B----4-:R-:W4:Y:S04]  /*104b0*/  LDL.LU R147, [R1+0x2c8] ;  /* 0x0002c80001937983 */ /* 0x010f280000300800 */
[----:B------:R-:W4:Y:S04]  /*104c0*/  LDL.LU R146, [R1+0x2cc] ;  /* 0x0002cc0001927983 */ /* 0x000f280000300800 */
        /* <DEDUP_REMOVED lines=8> */
[----:B0-----:R-:W4:Y:S04]  /*10550*/  LDL.LU R137, [R1+0x2f0] ;  /* 0x0002f00001897983 */ /* 0x001f280000300800 */
[----:B-1----:R-:W4:Y:S04]  /*10560*/  LDL.LU R136, [R1+0x2f4] ;  /* 0x0002f40001887983 */ /* 0x002f280000300800 */
[----:B------:R-:W4:Y:S01]  /*10570*/  LDL.LU R0, [R1+0x2f8] ;  /* 0x0002f80001007983 */ /* 0x000f220000300800 */
[----:B------:R-:W-:-:S01]  /*10580*/  FADD R151, R50, R151 ;  /* 0x0000009732977221 */ /* 0x000fc20000000000 */
[----:B------:R-:W-:-:S04]  /*10590*/  FADD R150, R51, R150 ;  /* 0x0000009633967221 */ /* 0x000fc80000000000 */
[----:B------:R0:W-:Y:S01]  /*105a0*/  STL [R1+0x2b8], R151 ;  /* 0x0002b89701007387 */ /* 0x0001e20000100800 */
[----:B--2---:R-:W-:-:S03]  /*105b0*/  FADD R149, R52, R149 ;  /* 0x0000009534957221 */ /* 0x004fc60000000000 */
[----:B------:R1:W-:Y:S01]  /*105c0*/  STL [R1+0x2bc], R150 ;  /* 0x0002bc9601007387 */ /* 0x0003e20000100800 */
[----:B---3--:R-:W-:-:S03]  /*105d0*/  FADD R148, R53, R148 ;  /* 0x0000009435947221 */ /* 0x008fc60000000000 */
[----:B------:R2:W-:Y:S01]  /*105e0*/  STL [R1+0x2c0], R149 ;  /* 0x0002c09501007387 */ /* 0x0005e20000100800 */
[----:B----4-:R-:W-:-:S03]  /*105f0*/  FADD R147, R54, R147 ;  /* 0x0000009336937221 */ /* 0x010fc60000000000 */
        /* <DEDUP_REMOVED lines=198> */
[----:B------:R-:W-:Y:S01]  /*11260*/  STL [R1+0x3c8], R151 ;  /* 0x0003c89701007387 */ /* 0x000fe20000100800 */
[----:B--2---:R-:W-:-:S03]  /*11270*/  FADD R149, R120, R149 ;  /* 0x0000009578957221 */ /* 0x004fc60000000000 */
[----:B------:R-:W-:Y:S01]  /*11280*/  STL [R1+0x3cc], R150 ;  /* 0x0003cc9601007387 */ /* 0x000fe20000100800 */
[----:B---3--:R-:W-:-:S03]  /*11290*/  FADD R148, R121, R148 ;  /* 0x0000009479947221 */ /* 0x008fc60000000000 */
[----:B------:R-:W-:Y:S01]  /*112a0*/  STL [R1+0x3d0], R149 ;  /* 0x0003d09501007387 */ /* 0x000fe20000100800 */
[----:B----4-:R-:W-:-:S03]  /*112b0*/  FADD R147, R122, R147 ;  /* 0x000000937a937221 */ /* 0x010fc60000000000 */
[----:B------:R-:W-:Y:S01]  /*112c0*/  STL [R1+0x3d4], R148 ;  /* 0x0003d49401007387 */ /* 0x000fe20000100800 */
[----:B------:R-:W-:-:S03]  /*112d0*/  FADD R146, R123, R146 ;  /* 0x000000927b927221 */ /* 0x000fc60000000000 */
        /* <DEDUP_REMOVED lines=17> */
[----:B------:R-:W-:-:S01]  /*113f0*/  FADD R137, R132, R137 ;  /* 0x0000008984897221 */ /* 0x000fc20000000000 */
[----:B------:R-:W-:Y:S02]  /*11400*/  FADD R136, R133, R136 ;  /* 0x0000008885887221 */ /* 0x000fe40000000000 */
[----:B------:R-:W-:Y:S04]  /*11410*/  STL [R1+0x3fc], R138 ;  /* 0x0003fc8a01007387 */ /* 0x000fe80000100800 */
[----:B------:R0:W-:Y:S04]  /*11420*/  STL [R1+0x404], R136 ;  /* 0x0004048801007387 */ /* 0x0001e80000100800 */
[----:B------:R1:W-:Y:S04]  /*11430*/  STL [R1+0x400], R137 ;  /* 0x0004008901007387 */ /* 0x0003e80000100800 */
[----:B0-----:R-:W2:Y:S01]  /*11440*/  LDL.LU R136, [R1+0x40c] ;  /* 0x00040c0001887983 */ /* 0x001ea20000300800 */
[----:B------:R-:W-:-:S03]  /*11450*/  FADD R0, R134, R0 ;  /* 0x0000000086007221 */ /* 0x000fc60000000000 */
[----:B-1----:R-:W3:Y:S04]  /*11460*/  LDL.LU R137, [R1+0x410] ;  /* 0x0004100001897983 */ /* 0x002ee80000300800 */
[----:B------:R-:W4:Y:S04]  /*11470*/  LDL.LU R138, [R1+0x414] ;  /* 0x00041400018a7983 */ /* 0x000f280000300800 */
[----:B------:R0:W-:Y:S04]  /*11480*/  STL [R1+0x408], R0 ;  /* 0x0004080001007387 */ /* 0x0001e80000100800 */
        /* <DEDUP_REMOVED lines=13> */
[----:B0-----:R-:W4:Y:S01]  /*11560*/  LDL.LU R0, [R1+0x44c] ;  /* 0x00044c0001007983 */ /* 0x001f220000300800 */
[----:B--2---:R-:W-:-:S05]  /*11570*/  FADD R136, R135, R136 ;  /* 0x0000008887887221 */ /* 0x004fca0000000000 */
[----:B------:R0:W-:Y:S04]  /*11580*/  STL [R1+0x40c], R136 ;  /* 0x00040c8801007387 */ /* 0x0001e80000100800 */
[----:B0-----:R-:W3:Y:S02]  /*11590*/  LDL.LU R136, [R1+0x4ac] ;  /* 0x0004ac0001887983 */ /* 0x001ee40000300800 */
[----:B---3--:R-:W-:-:S05]  /*115a0*/  FADD R137, R136, R137 ;  /* 0x0000008988897221 */ /* 0x008fca0000000000 */
[----:B------:R0:W-:Y:S04]  /*115b0*/  STL [R1+0x410], R137 ;  /* 0x0004108901007387 */ /* 0x0001e80000100800 */
[----:B0-----:R-:W4:Y:S02]  /*115c0*/  LDL.LU R137, [R1+0x4a8] ;  /* 0x0004a80001897983 */ /* 0x001f240000300800 */
[----:B----4-:R-:W-:-:S05]  /*115d0*/  FADD R138, R137, R138 ;  /* 0x0000008a898a7221 */ /* 0x010fca0000000000 */
[----:B------:R0:W-:Y:S04]  /*115e0*/  STL [R1+0x414], R138 ;  /* 0x0004148a01007387 */ /* 0x0001e80000100800 */
[----:B0-----:R-:W2:Y:S02]  /*115f0*/  LDL.LU R138, [R1+0x4a4] ;  /* 0x0004a400018a7983 */ /* 0x001ea40000300800 */
[----:B--2---:R-:W-:-:S05]  /*11600*/  FADD R139, R138, R139 ;  /* 0x0000008b8a8b7221 */ /* 0x004fca0000000000 */
        /* <DEDUP_REMOVED lines=37> */
[----:B0-----:R-:W2:Y:S01]  /*11860*/  LDL.LU R151, [R1+0x470] ;  /* 0x0004700001977983 */ /* 0x001ea20000300800 */
[----:B------:R-:W-:Y:S01]  /*11870*/  UMOV UR6, URZ ;  /* 0x0000003f00067c82 */ /* 0x000fe20008000000 */
[----:B--2---:R-:W-:-:S05]  /*11880*/  FADD R0, R0, R151 ;  /* 0x0000009700007221 */ /* 0x004fca0000000000 */
[----:B------:R0:W-:Y:S02]  /*11890*/  STL [R1+0x44c], R0 ;  /* 0x00044c0001007387 */ /* 0x0001e40000100800 */
.L_x_28:
[----:B------:R-:W-:Y:S05]  /*118a0*/  @!P1 BRA `(.L_x_29) ;  /* 0x0000000000049947 */ /* 0x000fea0003800000 */
[----:B------:R-:W-:Y:S01]  /*118b0*/  BPT.TRAP 0x1 ;  /* 0x000000040000795c */ /* 0x000fe20000300000 */
.L_x_29:
[----:B0-----:R-:W2:Y:S04]  /*118c0*/  LDL R0, [R1+0x450] ;  /* 0x0004500001007983 */ /* 0x001ea80000100800 */
[----:B-----5:R0:W-:Y:S04]  /*118d0*/  STL [R1+0x470], R2 ;  /* 0x0004700201007387 */ /* 0x0201e80000100800 */
[----:B0-----:R-:W3:Y:S01]  /*118e0*/  LDL R2, [R1+0x454] ;  /* 0x0004540001027983 */ /* 0x001ee20000100800 */
[----:B--2---:R-:W-:Y:S01]  /*118f0*/  ISETP.NE.AND P0, PT, R0, RZ, PT ;  /* 0x000000ff0000720c */ /* 0x004fe20003f05270 */
[----:B------:R-:W-:-:S12]  /*11900*/  IMAD.U32 R0, RZ, RZ, UR25 ;  /* 0x00000019ff007e24 */ /* 0x000fd8000f8e00ff */
[----:B------:R-:W-:-:S05]  /*11910*/  @P0 LEA R0, R0, UR12, 0x3 ;  /* 0x0000000c00000c11 */ /* 0x000fca000f8e18ff */
[----:B------:R-:W-:-:S05]  /*11920*/  @P0 VIADD R0, R0, 0x18 ;  /* 0x0000001800000836 */ /* 0x000fca0000000000 */
[----:B---3--:R-:W-:Y:S02]  /*11930*/  @P0 PRMT R0, R2, 0x654, R0 ;  /* 0x0000065402000816 */ /* 0x008fe40000000000 */
[----:B------:R0:W5:Y:S01]  /*11940*/  LDL.LU R2, [R1+0x470] ;  /* 0x0004700001027983 */ /* 0x0001620000300800 */
[----:B------:R-:W-:Y:S01]  /*11950*/  UISETP.GT.U32.AND UP0, UPT, UR13, 0x1, UPT ;  /* 0x000000010d00788c */ /* 0x000fe2000bf04070 */
[----:B------:R0:W-:Y:S05]  /*11960*/  @P0 SYNCS.ARRIVE.TRANS64.RED.A1T0 RZ, [R0+URZ], RZ ;  /* 0x000000ff00ff09a7 */ /* 0x0001ea000810043f */
[----:B------:R-:W-:-:S13]  /*11970*/  PLOP3.LUT P0, PT, PT, PT, UP0, 0x80, 0x0 ;  /* 0x000000000000781c */ /* 0x000fda0003f0f008 */
[----:B0-----:R-:W-:Y:S05]  /*11980*/  @P0 BRA `(.L_x_30) ;  /* 0x0000000000040947 */ /* 0x001fea0003800000 */
[----:B------:R-:W-:Y:S01]  /*11990*/  BPT.TRAP 0x1 ;  /* 0x000000040000795c */ /* 0x000fe20000300000 */
.L_x_30:
[----:B------:R-:W-:Y:S02]  /*119a0*/  UISETP.GT.AND UP2, UPT, UR26, 0x1, UPT ;  /* 0x000000011a00788c */ /* 0x000fe4000bf44270 */
[----:B------:R-:W-:Y:S02]  /*119b0*/  UIADD3 UR23, UR23, 0x1, URZ ;  /* 0x0000000117177890 */ /* 0x000fe4000fffe03f */
[----:B------:R-:W-:Y:S02]  /*119c0*/  UIADD3 UR25, UR25, 0x1, URZ ;  /* 0x0000000119197890 */ /* 0x000fe4000fffe03f */
[----:B------:R-:W-:Y:S01]  /*119d0*/  PLOP3.LUT P0, PT, PT, PT, UP2, 0x80, 0x0 ;  /* 0x000000000000781c */ /* 0x000fe20003f0f028 */
[----:B------:R-:W-:Y:S02]  /*119e0*/  UISETP.NE.AND UP0, UPT, UR23, 0x3, UPT ;  /* 0x000000031700788c */ /* 0x000fe4000bf05270 */
[----:B------:R-:W-:Y:S02]  /*119f0*/  UIADD3 UR16, UR26, -0x1, URZ ;  /* 0xffffffff1a107890 */ /* 0x000fe4000fffe03f */
[----:B------:R-:W-:-:S02]  /*11a00*/  USEL UR8, URZ, 0x1, UP0 ;  /* 0x000000013f087887 */ /* 0x000fc40008000000 */
[----:B------:R-:W-:Y:S02]  /*11a10*/  UISETP.NE.AND UP1, UPT, UR25, 0x3, UPT ;  /* 0x000000031900788c */ /* 0x000fe4000bf25270 */
[----:B------:R-:W-:Y:S02]  /*11a20*/  ULOP3.LUT UR24, UR24, UR8, URZ, 0x3c, !UPT ;  /* 0x0000000818187292 */ /* 0x000fe4000f8e3c3f */
[----:B------:R-:W-:Y:S02]  /*11a30*/  USEL UR23, UR23, URZ, UP0 ;  /* 0x0000003f17177287 */ /* 0x000fe40008000000 */
[----:B------:R-:W-:Y:S01]  /*11a40*/  USEL UR25, UR25, URZ, UP1 ;  /* 0x0000003f19197287 */ /* 0x000fe20008800000 */
[----:B------:R-:W-:Y:S01]  /*11a50*/  UMOV UR8, 0x1 ;  /* 0x0000000100087882 */ /* 0x000fe20000000000 */
[----:B------:R-:W-:Y:S01]  /*11a60*/  UMOV UR26, UR16 ;  /* 0x00000010001a7c82 */ /* 0x000fe20008000000 */
[----:B------:R-:W-:Y:S09]  /*11a70*/  @P0 BRA `(.L_x_31) ;  /* 0xffffff74006c0947 */ /* 0x000ff2000383ffff */
.L_x_23:
[----:B------:R-:W-:-:S04]  /*11a80*/  UISETP.NE.AND UP0, UPT, UR6, URZ, UPT ;  /* 0x0000003f0600728c */ /* 0x000fc8000bf05270 */
[----:B------:R-:W-:-:S06]  /*11a90*/  USEL UR6, URZ, 0x1, !UP0 ;  /* 0x000000013f067887 */ /* 0x000fcc000c000000 */
[----:B------:R-:W-:-:S13]  /*11aa0*/  ISETP.NE.AND P0, PT, RZ, UR6, PT ;  /* 0x00000006ff007c0c */ /* 0x000fda000bf05270 */
[----:B------:R-:W-:Y:S05]  /*11ab0*/  @!P0 BRA `(.L_x_32) ;  /* 0x0000003800188947 */ /* 0x000fea0003800000 */
[----:B------:R2:W-:Y:S04]  /*11ac0*/  STL [R1+0x628], R41 ;  /* 0x0006282901007387 */ /* 0x0005e80000100800 */
[----:B--2---:R-:W2:Y:S04]  /*11ad0*/  LDL.LU R41, [R1] ;  /* 0x0000000001297983 */ /* 0x004ea80000300800 */
[----:B------:R3:W-:Y:S04]  /*11ae0*/  STL [R1+0x624], R42 ;  /* 0x0006242a01007387 */ /* 0x0007e80000100800 */
[----:B---3--:R-:W3:Y:S04]  /*11af0*/  LDL.LU R42, [R1+0x4] ;  /* 0x00000400012a7983 */ /* 0x008ee80000300800 */
[----:B------:R4:W-:Y:S04]  /*11b00*/  STL [R1+0x620], R43 ;  /* 0x0006202b01007387 */ /* 0x0009e80000100800 */
[----:B----4-:R-:W4:Y:S04]  /*11b10*/  LDL.LU R43, [R1+0x8] ;  /* 0x00000800012b7983 */ /* 0x010f280000300800 */
[----:B------:R0:W-:Y:S04]  /*11b20*/  STL [R1+0x61c], R44 ;  /* 0x00061c2c01007387 */ /* 0x0001e80000100800 */
[----:B0-----:R-:W4:Y:S04]  /*11b30*/  LDL.LU R44, [R1+0xc] ;  /* 0x00000c00012c7983 */ /* 0x001f280000300800 */
        /* <DEDUP_REMOVED lines=144> */
[----:B------:R-:W4:Y:S04]  /*12440*/  LDL.LU R0, [R1+0x204] ;  /* 0x0002040001007983 */ /* 0x000f280000300800 */
        /* <DEDUP_REMOVED lines=69> */
[----:B0-----:R-:W4:Y:S01]  /*128a0*/  LDL.LU R151, [R1+0x130] ;  /* 0x0001300001977983 */ /* 0x001f220000300800 */
[----:B--2--5:R-:W-:Y:S01]  /*128b0*/  FADD R2, R41, R2 ;  /* 0x0000000229027221 */ /* 0x024fe20000000000 */
[----:B---3--:R-:W-:Y:S01]  /*128c0*/  FADD R3, R42, R3 ;  /* 0x000000032a037221 */ /* 0x008fe20000000000 */
[----:B----4-:R-:W-:Y:S01]  /*128d0*/  FADD R4, R43, R4 ;  /* 0x000000042b047221 */ /* 0x010fe20000000000 */
[----:B------:R-:W2:Y:S01]  /*128e0*/  LDL.LU R41, [R1+0x628] ;  /* 0x0006280001297983 */ /* 0x000ea20000300800 */
[----:B------:R-:W-:Y:S01]  /*128f0*/  FADD R5, R44, R5 ;  /* 0x000000052c057221 */ /* 0x000fe20000000000 */
[----:B------:R-:W-:-:S02]  /*12900*/  FADD R6, R45, R6 ;  /* 0x000000062d067221 */ /* 0x000fc40000000000 */
[----:B------:R-:W3:Y:S01]  /*12910*/  LDL.LU R42, [R1+0x624] ;  /* 0x00062400012a7983 */ /* 0x000ee20000300800 */
[----:B------:R-:W-:-:S03]  /*12920*/  FADD R7, R46, R7 ;  /* 0x000000072e077221 */ /* 0x000fc60000000000 */
[----:B------:R-:W4:Y:S01]  /*12930*/  LDL.LU R43, [R1+0x620] ;  /* 0x00062000012b7983 */ /* 0x000f220000300800 */
[----:B------:R-:W-:-:S03]  /*12940*/  FADD R8, R47, R8 ;  /* 0x000000082f087221 */ /* 0x000fc60000000000 */
[----:B------:R-:W2:Y:S01]  /*12950*/  LDL.LU R44, [R1+0x61c] ;  /* 0x00061c00012c7983 */ /* 0x000ea20000300800 */
[----:B------:R-:W-:-:S03]  /*12960*/  FADD R9, R48, R9 ;  /* 0x0000000930097221 */ /* 0x000fc60000000000 */
        /* <DEDUP_REMOVED lines=133> */
[----:B------:R-:W-:Y:S01]  /*131c0*/  FADD R204, R115, R204 ;  /* 0x000000cc73cc7221 */ /* 0x000fe20000000000 */
[----:B------:R-:W-:Y:S02]  /*131d0*/  FADD R118, R119, R118 ;  /* 0x0000007677767221 */ /* 0x000fe40000000000 */
[----:B------:R-:W2:Y:S01]  /*131e0*/  LDL.LU R112, [R1+0x50c] ;  /* 0x00050c0001707983 */ /* 0x000ea20000300800 */
[----:B------:R-:W-:-:S03]  /*131f0*/  FADD R205, R116, R205 ;  /* 0x000000cd74cd7221 */ /* 0x000fc60000000000 */
[----:B------:R-:W2:Y:S01]  /*13200*/  LDL.LU R113, [R1+0x508] ;  /* 0x0005080001717983 */ /* 0x000ea20000300800 */
[----:B------:R-:W-:-:S03]  /*13210*/  FADD R0, R117, R0 ;  /* 0x0000000075007221 */ /* 0x000fc60000000000 */
[----:B------:R-:W2:Y:S01]  /*13220*/  LDL.LU R114, [R1+0x504] ;  /* 0x0005040001727983 */ /* 0x000ea20000300800 */
[----:B------:R-:W-:-:S03]  /*13230*/  FADD R208, R149, R208 ;  /* 0x000000d095d07221 */ /* 0x000fc60000000000 */
[----:B------:R-:W2:Y:S04]  /*13240*/  LDL.LU R115, [R1+0x500] ;  /* 0x0005000001737983 */ /* 0x000ea80000300800 */
[----:B------:R-:W2:Y:S01]  /*13250*/  LDL.LU R116, [R1+0x4fc] ;  /* 0x0004fc0001747983 */ /* 0x000ea20000300800 */
[----:B------:R-:W-:Y:S01]  /*13260*/  FADD R207, R150, R207 ;  /* 0x000000cf96cf7221 */ /* 0x000fe20000000000 */
[----:B------:R-:W-:Y:S01]  /*13270*/  FADD R206, R151, R206 ;  /* 0x000000ce97ce7221 */ /* 0x000fe20000000000 */
[----:B------:R-:W-:Y:S01]  /*13280*/  FADD R237, R120, R237 ;  /* 0x000000ed78ed7221 */ /* 0x000fe20000000000 */
[----:B------:R-:W3:Y:S01]  /*13290*/  LDL.LU R117, [R1+0x1b8] ;  /* 0x0001b80001757983 */ /* 0x000ee20000300800 */
[----:B------:R-:W-:Y:S01]  /*132a0*/  FADD R236, R121, R236 ;  /* 0x000000ec79ec7221 */ /* 0x000fe20000000000 */
[----:B------:R-:W-:Y:S01]  /*132b0*/  FADD R235, R122, R235 ;  /* 0x000000eb7aeb7221 */ /* 0x000fe20000000000 */
[----:B------:R-:W-:Y:S01]  /*132c0*/  FADD R234, R123, R234 ;  /* 0x000000ea7bea7221 */ /* 0x000fe20000000000 */
[----:B------:R-:W3:Y:S01]  /*132d0*/  LDL.LU R149, [R1+0x208] ;  /* 0x0002080001957983 */ /* 0x000ee20000300800 */
[----:B------:R-:W-:Y:S01]  /*132e0*/  FADD R233, R124, R233 ;  /* 0x000000e97ce97221 */ /* 0x000fe20000000000 */
[----:B------:R-:W-:Y:S01]  /*132f0*/  FADD R232, R125, R232 ;  /* 0x000000e87de87221 */ /* 0x000fe20000000000 */
[----:B------:R-:W-:Y:S01]  /*13300*/  FADD R231, R126, R231 ;  /* 0x000000e77ee77221 */ /* 0x000fe20000000000 */
[----:B------:R0:W-:Y:S01]  /*13310*/  STL [R1+0x200], R118 ;  /* 0x0002007601007387 */ /* 0x0001e20000100800 */
[----:B------:R-:W-:Y:S01]  /*13320*/  FADD R230, R127, R230 ;  /* 0x000000e67fe67221 */ /* 0x000fe20000000000 */
        /* <DEDUP_REMOVED lines=8> */
[----:B0-----:R-:W4:Y:S01]  /*133b0*/  LDL.LU R118, [R1+0x1bc] ;  /* 0x0001bc0001767983 */ /* 0x001f220000300800 */
[----:B------:R-:W-:Y:S01]  /*133c0*/  FADD R215, R142, R215 ;  /* 0x000000d78ed77221 */ /* 0x000fe20000000000 */
[----:B------:R-:W-:Y:S01]  /*133d0*/  FADD R224, R133, R224 ;  /* 0x000000e085e07221 */ /* 0x000fe20000000000 */
[----:B------:R-:W-:Y:S01]  /*133e0*/  FADD R214, R143, R214 ;  /* 0x000000d68fd67221 */ /* 0x000fe20000000000 */
[----:B------:R0:W-:Y:S01]  /*133f0*/  STL [R1+0x204], R0 ;  /* 0x0002040001007387 */ /* 0x0001e20000100800 */
[----:B------:R-:W-:Y:S01]  /*13400*/  FADD R223, R134, R223 ;  /* 0x000000df86df7221 */ /* 0x000fe20000000000 */
[----:B------:R-:W-:Y:S01]  /*13410*/  FADD R213, R144, R213 ;  /* 0x000000d590d57221 */ /* 0x000fe20000000000 */
[----:B------:R-:W-:Y:S01]  /*13420*/  FADD R222, R135, R222 ;  /* 0x000000de87de7221 */ /* 0x000fe20000000000 */
[----:B------:R-:W4:Y:S01]  /*13430*/  LDL.LU R150, [R1+0x20c] ;  /* 0x00020c0001967983 */ /* 0x000f220000300800 */
[----:B------:R-:W-:Y:S01]  /*13440*/  FADD R212, R145, R212 ;  /* 0x000000d491d47221 */ /* 0x000fe20000000000 */
[----:B------:R-:W-:Y:S01]  /*13450*/  FADD R221, R136, R221 ;  /* 0x000000dd88dd7221 */ /* 0x000fe20000000000 */
[----:B------:R-:W-:Y:S01]  /*13460*/  FADD R211, R146, R211 ;  /* 0x000000d392d37221 */ /* 0x000fe20000000000 */
[----:B------:R-:W2:Y:S01]  /*13470*/  LDL.LU R119, [R1+0x1c0] ;  /* 0x0001c00001777983 */ /* 0x000ea20000300800 */
[----:B------:R-:W-:Y:S01]  /*13480*/  FADD R220, R137, R220 ;  /* 0x000000dc89dc7221 */ /* 0x000fe20000000000 */
[----:B------:R-:W-:Y:S01]  /*13490*/  FADD R210, R147, R210 ;  /* 0x000000d293d27221 */ /* 0x000fe20000000000 */
[----:B------:R-:W-:Y:S01]  /*134a0*/  FADD R219, R138, R219 ;  /* 0x000000db8adb7221 */ /* 0x000fe20000000000 */
[----:B------:R-:W2:Y:S01]  /*134b0*/  LDL.LU R151, [R1+0x210] ;  /* 0x0002100001977983 */ /* 0x000ea20000300800 */
[----:B------:R-:W-:-:S03]  /*134c0*/  FADD R209, R148, R209 ;  /* 0x000000d194d17221 */ /* 0x000fc60000000000 */
[----:B------:R-:W2:Y:S04]  /*134d0*/  LDL.LU R120, [R1+0x1c4] ;  /* 0x0001c40001787983 */ /* 0x000ea80000300800 */
[----:B0-----:R-:W2:Y:S04]  /*134e0*/  LDL.LU R0, [R1+0x214] ;  /* 0x0002140001007983 */ /* 0x001ea80000300800 */
        /* <DEDUP_REMOVED lines=28> */
[----:B---3--:R-:W-:-:S03]  /*136b0*/  FADD R149, R117, R149 ;  /* 0x0000009575957221 */ /* 0x008fc60000000000 */
[----:B------:R-:W3:Y:S04]  /*136c0*/  LDL.LU R117, [R1+0x4f8] ;  /* 0x0004f80001757983 */ /* 0x000ee80000300800 */
[----:B------:R0:W-:Y:S04]  /*136d0*/  STL [R1+0x208], R149 ;  /* 0x0002089501007387 */ /* 0x0001e80000100800 */
[----:B0-----:R-:W3:Y:S01]  /*136e0*/  LDL.LU R149, [R1+0x250] ;  /* 0x0002500001957983 */ /* 0x001ee20000300800 */
[----:B----4-:R-:W-:-:S03]  /*136f0*/  FADD R150, R118, R150 ;  /* 0x0000009676967221 */ /* 0x010fc60000000000 */
[----:B------:R-:W4:Y:S04]  /*13700*/  LDL.LU R118, [R1+0x4f4] ;  /* 0x0004f40001767983 */ /* 0x000f280000300800 */
[----:B------:R0:W-:Y:S01]  /*13710*/  STL [R1+0x20c], R150 ;  /* 0x00020c9601007387 */ /* 0x0001e20000100800 */
[----:B--2---:R-:W-:-:S03]  /*13720*/  FADD R151, R119, R151 ;  /* 0x0000009777977221 */ /* 0x004fc60000000000 */
[----:B0-----:R-:W2:Y:S04]  /*13730*/  LDL.LU R150, [R1+0x254] ;  /* 0x0002540001967983 */ /* 0x001ea80000300800 */
[----:B------:R-:W4:Y:S04]  /*13740*/  LDL.LU R119, [R1+0x4f0] ;  /* 0x0004f00001777983 */ /* 0x000f280000300800 */
[----:B------:R0:W-:Y:S04]  /*13750*/  STL [R1+0x210], R151 ;  /* 0x0002109701007387 */ /* 0x0001e80000100800 */
[----:B0-----:R-:W4:Y:S01]  /*13760*/  LDL.LU R151, [R1+0x258] ;  /* 0x0002580001977983 */ /* 0x001f220000300800 */
[----:B------:R-:W-:Y:S01]  /*13770*/  FADD R0, R120, R0 ;  /* 0x0000000078007221 */ /* 0x000fe20000000000 */
[----:B------:R-:W-:-:S02]  /*13780*/  FADD R122, R121, R122 ;  /* 0x0000007a797a7221 */ /* 0x000fc40000000000 */
[----:B------:R-:W4:Y:S01]  /*13790*/  LDL.LU R120, [R1+0x4ec] ;  /* 0x0004ec0001787983 */ /* 0x000f220000300800 */
[----:B------:R-:W-:-:S03]  /*137a0*/  FADD R124, R123, R124 ;  /* 0x0000007c7b7c7221 */ /* 0x000fc60000000000 */
[----:B------:R0:W-:Y:S01]  /*137b0*/  STL [R1+0x214], R0 ;  /* 0x0002140001007387 */ /* 0x0001e20000100800 */
[----:B------:R-:W-:-:S03]  /*137c0*/  FADD R126, R125, R126 ;  /* 0x0000007e7d7e7221 */ /* 0x000fc60000000000 */
[----:B0-----:R-:W4:Y:S04]  /*137d0*/  LDL.LU R0, [R1+0x25c] ;  /* 0x00025c0001007983 */ /* 0x001f280000300800 */
[----:B------:R-:W4:Y:S04]  /*137e0*/  LDL.LU R121, [R1+0x4e8] ;  /* 0x0004e80001797983 */ /* 0x000f280000300800 */
[----:B------:R0:W-:Y:S01]  /*137f0*/  STL [R1+0x218], R122 ;  /* 0x0002187a01007387 */ /* 0x0001e20000100800 */
[----:B------:R-:W-:Y:S01]  /*13800*/  FADD R128, R127, R128 ;  /* 0x000000807f807221 */ /* 0x000fe20000000000 */
[----:B------:R-:W-:-:S02]  /*13810*/  FADD R139, R129, R139 ;  /* 0x0000008b818b7221 */ /* 0x000fc40000000000 */
[----:B0-----:R-:W4:Y:S04]  /*13820*/  LDL.LU R122, [R1+0x4e4] ;  /* 0x0004e400017a7983 */ /* 0x001f280000300800 */
[----:B------:R-:W4:Y:S04]  /*13830*/  LDL.LU R123, [R1+0x4e0] ;  /* 0x0004e000017b7983 */ /* 0x000f280000300800 */
[----:B------:R0:W-:Y:S01]  /*13840*/  STL [R1+0x21c], R124 ;  /* 0x00021c7c01007387 */ /* 0x0001e20000100800 */
[----:B------:R-:W-:-:S03]  /*13850*/  FADD R140, R130, R140 ;  /* 0x0000008c828c7221 */ /* 0x000fc60000000000 */
        /* <DEDUP_REMOVED lines=34> */
[----:B------:R0:W-:Y:S04]  /*13a80*/  STL [R1+0x240], R145 ;  /* 0x0002409101007387 */ /* 0x0001e80000100800 */
[----:B0-----:R-:W4:Y:S04]  /*13a90*/  LDL.LU R145, [R1+0x278] ;  /* 0x0002780001917983 */ /* 0x001f280000300800 */
[----:B------:R-:W4:Y:S04]  /*13aa0*/  LDL.LU R136, [R1+0x4ac] ;  /* 0x0004ac0001887983 */ /* 0x000f280000300800 */
[----:B------:R0:W-:Y:S04]  /*13ab0*/  STL [R1+0x244], R146 ;  /* 0x0002449201007387 */ /* 0x0001e80000100800 */
[----:B0-----:R-:W4:Y:S04]  /*13ac0*/  LDL.LU R146, [R1+0x27c] ;  /* 0x00027c0001927983 */ /* 0x001f280000300800 */
[----:B------:R-:W4:Y:S04]  /*13ad0*/  LDL.LU R137, [R1+0x4a8] ;  /* 0x0004a80001897983 */ /* 0x000f280000300800 */
[----:B------:R0:W-:Y:S04]  /*13ae0*/  STL [R1+0x248], R147 ;  /* 0x0002489301007387 */ /* 0x0001e80000100800 */
[----:B0-----:R-:W4:Y:S04]  /*13af0*/  LDL.LU R147, [R1+0x280] ;  /* 0x0002800001937983 */ /* 0x001f280000300800 */
[----:B------:R-:W4:Y:S01]  /*13b00*/  LDL.LU R138, [R1+0x4a4] ;  /* 0x0004a400018a7983 */ /* 0x000f220000300800 */
[----:B---3--:R-:W-:-:S03]  /*13b10*/  FADD R149, R24, R149 ;  /* 0x0000009518957221 */ /* 0x008fc60000000000 */
[----:B------:R0:W-:Y:S04]  /*13b20*/  STL [R1+0x24c], R148 ;  /* 0x00024c9401007387 */ /* 0x0001e80000100800 */
[----:B0-----:R-:W3:Y:S04]  /*13b30*/  LDL.LU R148, [R1+0x284] ;  /* 0x0002840001947983 */ /* 0x001ee80000300800 */
[----:B------:R0:W-:Y:S01]  /*13b40*/  STL [R1+0x250], R149 ;  /* 0x0002509501007387 */ /* 0x0001e20000100800 */
[----:B--2---:R-:W-:-:S03]  /*13b50*/  FADD R150, R25, R150 ;  /* 0x0000009619967221 */ /* 0x004fc60000000000 */
[----:B0-----:R-:W2:Y:S04]  /*13b60*/  LDL.LU R149, [R1+0x288] ;  /* 0x0002880001957983 */ /* 0x001ea80000300800 */
[----:B------:R0:W-:Y:S04]  /*13b70*/  STL [R1+0x254], R150 ;  /* 0x0002549601007387 */ /* 0x0001e80000100800 */
[----:B0-----:R-:W2:Y:S01]  /*13b80*/  LDL.LU R150, [R1+0x28c] ;  /* 0x00028c0001967983 */ /* 0x001ea20000300800 */
[----:B----4-:R-:W-:-:S05]  /*13b90*/  FADD R151, R26, R151 ;  /* 0x000000971a977221 */ /* 0x010fca0000000000 */
[----:B------:R0:W-:Y:S04]  /*13ba0*/  STL [R1+0x258], R151 ;  /* 0x0002589701007387 */ /* 0x0001e80000100800 */
[----:B0-----:R-:W4:Y:S01]  /*13bb0*/  LDL.LU R151, [R1+0x290] ;  /* 0x0002900001977983 */ /* 0x001f220000300800 */
[----:B------:R-:W-:-:S03]  /*13bc0*/  FADD R0, R27, R0 ;  /* 0x000000001b007221 */ /* 0x000fc60000000000 */
[----:B------:R-:W4:Y:S04]  /*13bd0*/  LDL.LU R27, [R1+0x2c8] ;  /* 0x0002c800011b7983 */ /* 0x000f280000300800 */
[----:B------:R-:W4:Y:S04]  /*13be0*/  LDL.LU R26, [R1+0x2cc] ;  /* 0x0002cc00011a7983 */ /* 0x000f280000300800 */
[----:B------:R-:W4:Y:S04]  /*13bf0*/  LDL.LU R25, [R1+0x2d0] ;  /* 0x0002d00001197983 */ /* 0x000f280000300800 */
[----:B------:R0:W-:Y:S04]  /*13c00*/  STL [R1+0x25c], R0 ;  /* 0x00025c0001007387 */ /* 0x0001e80000100800 */
[----:B------:R-:W4:Y:S04]  /*13c10*/  LDL.LU R24, [R1+0x2d4] ;  /* 0x0002d40001187983 */ /* 0x000f280000300800 */
[----:B0-----:R-:W4:Y:S01]  /*13c20*/  LDL.LU R0, [R1+0x2d8] ;  /* 0x0002d80001007983 */ /* 0x001f220000300800 */
[----:B------:R-:W-:-:S05]  /*13c30*/  FADD R139, R28, R139 ;  /* 0x0000008b1c8b7221 */ /* 0x000fca0000000000 */
[----:B------:R0:W-:Y:S04]  /*13c40*/  STL [R1+0x260], R139 ;  /* 0x0002608b01007387 */ /* 0x0001e80000100800 */
[----:B0-----:R-:W4:Y:S01]  /*13c50*/  LDL.LU R139, [R1+0x4a0] ;  /* 0x0004a000018b7983 */ /* 0x001f220000300800 */
[----:B------:R-:W-:-:S03]  /*13c60*/  FADD R140, R29, R140 ;  /* 0x0000008c1d8c7221 */ /* 0x000fc60000000000 */
[----:B------:R-:W4:Y:S04]  /*13c70*/  LDL.LU R28, [R1+0x2c4] ;  /* 0x0002c400011c7983 */ /* 0x000f280000300800 */
        /* <DEDUP_REMOVED lines=30> */
[----:B---3--:R-:W-:-:S03]  /*13e60*/  FADD R148, R37, R148 ;  /* 0x0000009425947221 */ /* 0x008fc60000000000 */
[----:B------:R-:W3:Y:S04]  /*13e70*/  LDL.LU R36, [R1+0x2a4] ;  /* 0x0002a40001247983 */ /* 0x000ee80000300800 */
[----:B------:R0:W-:Y:S01]  /*13e80*/  STL [R1+0x284], R148 ;  /* 0x0002849401007387 */ /* 0x0001e20000100800 */
[----:B--2---:R-:W-:-:S03]  /*13e90*/  FADD R149, R38, R149 ;  /* 0x0000009526957221 */ /* 0x004fc60000000000 */
[----:B0-----:R-:W2:Y:S04]  /*13ea0*/  LDL.LU R148, [R1+0x47c] ;  /* 0x00047c0001947983 */ /* 0x001ea80000300800 */
[----:B------:R-:W2:Y:S04]  /*13eb0*/  LDL.LU R37, [R1+0x2a0] ;  /* 0x0002a00001257983 */ /* 0x000ea80000300800 */
[----:B------:R0:W-:Y:S01]  /*13ec0*/  STL [R1+0x288], R149 ;  /* 0x0002889501007387 */ /* 0x0001e20000100800 */
[----:B------:R-:W-:-:S03]  /*13ed0*/  FADD R150, R39, R150 ;  /* 0x0000009627967221 */ /* 0x000fc60000000000 */
[----:B0-----:R-:W2:Y:S04]  /*13ee0*/  LDL.LU R149, [R1+0x478] ;  /* 0x0004780001957983 */ /* 0x001ea80000300800 */
[----:B------:R-:W2:Y:S04]  /*13ef0*/  LDL.LU R38, [R1+0x29c] ;  /* 0x00029c0001267983 */ /* 0x000ea80000300800 */
[----:B------:R0:W-:Y:S01]  /*13f00*/  STL [R1+0x28c], R150 ;  /* 0x00028c9601007387 */ /* 0x0001e20000100800 */
[----:B----4-:R-:W-:-:S03]  /*13f10*/  FADD R151, R40, R151 ;  /* 0x0000009728977221 */ /* 0x010fc60000000000 */
[----:B0-----:R-:W4:Y:S04]  /*13f20*/  LDL.LU R150, [R1+0x474] ;  /* 0x0004740001967983 */ /* 0x001f280000300800 */
[----:B------:R-:W4:Y:S04]  /*13f30*/  LDL.LU R39, [R1+0x298] ;  /* 0x0002980001277983 */ /* 0x000f280000300800 */
[----:B------:R0:W-:Y:S04]  /*13f40*/  STL [R1+0x290], R151 ;  /* 0x0002909701007387 */ /* 0x0001e80000100800 */
[----:B0-----:R-:W4:Y:S04]  /*13f50*/  LDL.LU R151, [R1+0x470] ;  /* 0x0004700001977983 */ /* 0x001f280000300800 */
[----:B------:R-:W4:Y:S01]  /*13f60*/  LDL.LU R40, [R1+0x294] ;  /* 0x0002940001287983 */ /* 0x000f220000300800 */
        /* <DEDUP_REMOVED lines=13> */
[----:B---3--:R-:W-:Y:S01]  /*14040*/  FADD R36, R45, R36 ;  /* 0x000000242d247221 */ /* 0x008fe20000000000 */
[----:B--2---:R-:W-:Y:S01]  /*14050*/  FADD R37, R44, R37 ;  /* 0x000000252c257221 */ /* 0x004fe20000000000 */
[----:B------:R-:W-:Y:S01]  /*14060*/  FADD R38, R43, R38 ;  /* 0x000000262b267221 */ /* 0x000fe20000000000 */
[----:B----4-:R-:W-:Y:S01]  /*14070*/  FADD R39, R42, R39 ;  /* 0x000000272a277221 */ /* 0x010fe20000000000 */
[----:B------:R-:W-:-:S05]  /*14080*/  FADD R40, R41, R40 ;  /* 0x0000002829287221 */ /* 0x000fca0000000000 */
[----:B------:R0:W-:Y:S04]  /*14090*/  STL [R1+0x294], R40 ;  /* 0x0002942801007387 */ /* 0x0001e80000100800 */
        /* <DEDUP_REMOVED lines=14> */
[----:B------:R-:W4:Y:S04]  /*14180*/  LDL.LU R53, [R1+0x2dc] ;  /* 0x0002dc0001357983 */ /* 0x000f280000300800 */
[----:B------:R1:W-:Y:S04]  /*14190*/  STL [R1+0x2d0], R25 ;  /* 0x0002d01901007387 */ /* 0x0003e80000100800 */
[----:B------:R-:W4:Y:S04]  /*141a0*/  LDL.LU R52, [R1+0x2e0] ;  /* 0x0002e00001347983 */ /* 0x000f280000300800 */
[----:B------:R1:W-:Y:S04]  /*141b0*/  STL [R1+0x2d4], R24 ;  /* 0x0002d41801007387 */ /* 0x0003e80000100800 */
        /* <DEDUP_REMOVED lines=13> */
[----:B--2---:R-:W2:Y:S04]  /*14290*/  LDL.LU R39, [R1+0x314] ;  /* 0x0003140001277983 */ /* 0x004ea80000300800 */
[----:B---3--:R-:W3:Y:S04]  /*142a0*/  LDL.LU R38, [R1+0x318] ;  /* 0x0003180001267983 */ /* 0x008ee80000300800 */
[----:B----4-:R-:W4:Y:S04]  /*142b0*/  LDL.LU R37, [R1+0x31c] ;  /* 0x00031c0001257983 */ /* 0x010f280000300800 */
[----:B-1----:R-:W4:Y:S04]  /*142c0*/  LDL.LU R36, [R1+0x320] ;  /* 0x0003200001247983 */ /* 0x002f280000300800 */
        /* <DEDUP_REMOVED lines=12> */
[----:B------:R-:W4:Y:S01]  /*14390*/  LDL.LU R0, [R1+0x354] ;  /* 0x0003540001007983 */ /* 0x000f220000300800 */
[----:B------:R-:W-:Y:S01]  /*143a0*/  FADD R53, R59, R53 ;  /* 0x000000353b357221 */ /* 0x000fe20000000000 */
        /* <DEDUP_REMOVED lines=74> */
[----:B--2---:R-:W2:Y:S04]  /*14850*/  LDL.LU R40, [R1+0x38c] ;  /* 0x00038c0001287983 */ /* 0x004ea80000300800 */
        /* <DEDUP_REMOVED lines=167> */
[----:B------:R-:W-:Y:S01]  /*152d0*/  FADD R24, R150, R24 ;  /* 0x0000001896187221 */ /* 0x000fe20000000000 */
[----:B------:R-:W-:-:S05]  /*152e0*/  FADD R0, R0, R151 ;  /* 0x0000009700007221 */ /* 0x000fca0000000000 */
[----:B------:R0:W-:Y:S04]  /*152f0*/  STL [R1+0x44c], R0 ;  /* 0x00044c0001007387 */ /* 0x0001e80000100800 */
[----:B------:R0:W-:Y:S04]  /*15300*/  STL [R1+0x444], R25 ;  /* 0x0004441901007387 */ /* 0x0001e80000100800 */
[----:B------:R0:W-:Y:S02]  /*15310*/  STL [R1+0x448], R24 ;  /* 0x0004481801007387 */ /* 0x0001e40000100800 */
.L_x_32:
[----:B0-----:R-:W0:Y:S02]  /*15320*/  LDC R0, c[0x0][0x28c] ;  /* 0x0000a300ff007b82 */ /* 0x001e240000000800 */
[----:B0-----:R-:W-:-:S13]  /*15330*/  ISETP.GE.AND P0, PT, R0, 0x1, PT ;  /* 0x000000010000780c */ /* 0x001fda0003f06270 */
[----:B------:R-:W-:Y:S05]  /*15340*/  @!P0 BRA `(.L_x_33) ;  /* 0x0000000000648947 */ /* 0x000fea0003800000 */
[----:B------:R-:W-:-:S06]  /*15350*/  UISETP.NE.AND UP0, UPT, UR22, 0x3, UPT ;  /* 0x000000031600788c */ /* 0x000fcc000bf05270 */
[----:B------:R-:W-:-:S13]  /*15360*/  PLOP3.LUT P0, PT, PT, PT, UP0, 0x80, 0x0 ;  /* 0x000000000000781c */ /* 0x000fda0003f0f008 */
[----:B------:R-:W-:Y:S05]  /*15370*/  @!P0 BRA `(.L_x_34) ;  /* 0x0000000000048947 */ /* 0x000fea0003800000 */
[----:B------:R-:W-:Y:S01]  /*15380*/  BPT.TRAP 0x1 ;  /* 0x000000040000795c */ /* 0x000fe20000300000 */
.L_x_34:
[----:B------:R-:W2:Y:S01]  /*15390*/  LDL R0, [R1+0x450] ;  /* 0x0004500001007983 */ /* 0x000ea20000100800 */
[----:B------:R-:W-:Y:S01]  /*153a0*/  BSSY B0, `(.L_x_35) ;  /* 0x000000f000007945 */ /* 0x000fe20003800000 */
[----:B--2---:R-:W-:-:S13]  /*153b0*/  ISETP.NE.AND P0, PT, R0, RZ, PT ;  /* 0x000000ff0000720c */ /* 0x004fda0003f05270 */
[----:B------:R-:W-:Y:S05]  /*153c0*/  @!P0 BRA `(.L_x_36) ;  /* 0x0000000000308947 */ /* 0x000fea0003800000 */
[----:B------:R-:W2:Y:S01]  /*153d0*/  LDL R24, [R1+0x454] ;  /* 0x0004540001187983 */ /* 0x000ea20000100800 */
[----:B------:R-:W-:-:S04]  /*153e0*/  UISETP.LT.AND UP0, UPT, UR10, 0x1, UPT ;  /* 0x000000010a00788c */ /* 0x000fc8000bf01270 */
[----:B------:R-:W-:-:S04]  /*153f0*/  USEL UR8, UR10, 0x1, UP0 ;  /* 0x000000010a087887 */ /* 0x000fc80008000000 */
[----:B------:R-:W-:-:S04]  /*15400*/  UIADD3 UR8, UR5, UR10, -UR8 ;  /* 0x0000000a05087290 */ /* 0x000fc8000fffe808 */
[----:B------:R-:W-:-:S04]  /*15410*/  UIMAD.WIDE.U32 UR6, UR8, -0x55555555, URZ ;  /* 0xaaaaaaab080678a5 */ /* 0x000fc8000f8e003f */
[----:B------:R-:W-:-:S04]  /*15420*/  USHF.R.U32.HI UR6, URZ, 0x1, UR7 ;  /* 0x000000013f067899 */ /* 0x000fc80008011607 */
[----:B------:R-:W-:-:S04]  /*15430*/  UIMAD UR8, UR6, -0x3, UR8 ;  /* 0xfffffffd060878a4 */ /* 0x000fc8000f8e0208 */
[----:B------:R-:W-:-:S04]  /*15440*/  ULEA UR8, UR8, UR12, 0x3 ;  /* 0x0000000c08087291 */ /* 0x000fc8000f8e183f */
[----:B------:R-:W-:-:S06]  /*15450*/  UIADD3 UR8, UR8, 0x18, URZ ;  /* 0x0000001808087890 */ /* 0x000fcc000fffe03f */
[----:B------:R-:W-:-:S05]  /*15460*/  IMAD.U32 R0, RZ, RZ, UR8 ;  /* 0x00000008ff007e24 */ /* 0x000fca000f8e00ff */
[----:B--2---:R-:W-:-:S04]  /*15470*/  PRMT R0, R24, 0x654, R0 ;  /* 0x0000065418007816 */ /* 0x004fc80000000000 */
[----:B------:R0:W-:Y:S03]  /*15480*/  SYNCS.ARRIVE.TRANS64.RED.A1T0 RZ, [R0+URZ], RZ ;  /* 0x000000ff00ff79a7 */ /* 0x0001e6000810043f */
.L_x_36:
[----:B------:R-:W-:Y:S05]  /*15490*/  BSYNC B0 ;  /* 0x0000000000007941 */ /* 0x000fea0003800000 */
.L_x_35:
[----:B------:R-:W-:-:S06]  /*154a0*/  UISETP.GT.U32.AND UP0, UPT, UR13, 0x1, UPT ;  /* 0x000000010d00788c */ /* 0x000fcc000bf04070 */
[----:B------:R-:W-:-:S13]  /*154b0*/  PLOP3.LUT P0, PT, PT, PT, UP0, 0x80, 0x0 ;  /* 0x000000000000781c */ /* 0x000fda0003f0f008 */
[----:B------:R-:W-:Y:S05]  /*154c0*/  @P0 BRA `(.L_x_33) ;  /* 0x0000000000040947 */ /* 0x000fea0003800000 */
[----:B------:R-:W-:Y:S01]  /*154d0*/  BPT.TRAP 0x1 ;  /* 0x000000040000795c */ /* 0x000fe20000300000 */
.L_x_33:
[----:B------:R-:W2:Y:S01]  /*154e0*/  LDL.LU R28, [R1+0x464] ;  /* 0x00046400011c7983 */ /* 0x000ea20000300800 */
[----:B------:R-:W3:Y:S01]  /*154f0*/  LDC R25, c[0x0][0x288] ;  /* 0x0000a200ff197b82 */ /* 0x000ee20000000800 */
[----:B------:R-:W4:Y:S01]  /*15500*/  S2R R27, SR_TID.X ;  /* 0x00000000001b7919 */ /* 0x000f220000002100 */
[----:B------:R-:W-:Y:S01]  /*15510*/  UIADD3 UR8, UR10, UR5, URZ ;  /* 0x000000050a087290 */ /* 0x000fe2000fffe03f */
[----:B------:R-:W-:Y:S01]  /*15520*/  ULDC UR6, c[0x0][0x284] ;  /* 0x0000a10000067ab9 */ /* 0x000fe20000000800 */
[----:B------:R-:W0:Y:S01]  /*15530*/  LDL.LU R26, [R1+0x460] ;  /* 0x00046000011a7983 */ /* 0x000e220000300800 */
[----:B------:R-:W-:Y:S01]  /*15540*/  USHF.R.S32.HI UR11, URZ, 0x1f, UR9 ;  /* 0x0000001f3f0b7899 */ /* 0x000fe20008011409 */
[----:B------:R-:W-:Y:S01]  /*15550*/  IMAD.MOV.U32 R41, RZ, RZ, -0x1 ;  /* 0xffffffffff297424 */ /* 0x000fe200078e00ff */
[----:B------:R-:W-:Y:S01]  /*15560*/  UISETP.GT.U32.AND UP0, UPT, UR8, 0x2, UPT ;  /* 0x000000020800788c */ /* 0x000fe2000bf04070 */
[----:B------:R-:W-:Y:S01]  /*15570*/  ULDC.64 UR16, c[0x0][0x5d0] ;  /* 0x0001740000107ab9 */ /* 0x000fe20000000a00 */
[----:B------:R-:W-:-:S02]  /*15580*/  UISETP.GE.U32.AND UP1, UPT, UR10, 0x3, UPT ;  /* 0x000000030a00788c */ /* 0x000fc4000bf26070 */
[----:B------:R-:W-:Y:S02]  /*15590*/  UIMAD UR5, UR11, UR16, URZ ;  /* 0x000000100b0572a4 */ /* 0x000fe4000f8e023f */
[----:B------:R-:W-:Y:S01]  /*155a0*/  UISETP.LT.U32.AND UP0, UPT, UR10, 0x3, UP0 ;  /* 0x000000030a00788c */ /* 0x000fe20008701070 */
[C---:B----4-:R-:W-:Y:S01]  /*155b0*/  LOP3.LUT R24, R27.reuse, 0x3, RZ, 0xc0, !PT ;  /* 0x000000031b187812 */ /* 0x050fe200078ec0ff */
[----:B------:R-:W-:Y:S01]  /*155c0*/  IMAD.SHL.U32 R32, R27, 0x2, RZ ;  /* 0x000000021b207824 */ /* 0x000fe200078e00ff */
[----:B------:R-:W-:-:S03]  /*155d0*/  SHF.R.U32.HI R34, RZ, 0x7, R27 ;  /* 0x00000007ff227819 */ /* 0x000fc6000001161b */
[----:B---3--:R-:W-:Y:S01]  /*155e0*/  IMAD R24, R24, -0x2, R25 ;  /* 0xfffffffe18187824 */ /* 0x008fe200078e0219 */
[----:B------:R-:W-:Y:S02]  /*155f0*/  LOP3.LUT R34, R34, 0x1, RZ, 0xc0, !PT ;  /* 0x0000000122227812 */ /* 0x000fe400078ec0ff */
[----:B------:R-:W-:-:S03]  /*15600*/  LOP3.LUT R32, R32, 0x6, RZ, 0xc0, !PT ;  /* 0x0000000620207812 */ /* 0x000fc600078ec0ff */
[----:B------:R-:W-:Y:S02]  /*15610*/  IMAD.SHL.U32 R35, R34, 0x40, RZ ;  /* 0x0000004022237824 */ /* 0x000fe400078e00ff */
[----:B--2---:R-:W-:-:S04]  /*15620*/  IMAD.WIDE R36, R28, 0x100, RZ ;  /* 0x000001001c247825 */ /* 0x004fc800078e02ff */
[----:B0-----:R-:W-:Y:S01]  /*15630*/  IMAD.SHL.U32 R0, R26, 0x100, RZ ;  /* 0x000001001a007824 */ /* 0x001fe200078e00ff */
[----:B------:R-:W-:Y:S01]  /*15640*/  PRMT R32, R32, 0x6540, R26 ;  /* 0x0000654020207816 */ /* 0x000fe2000000001a */
[----:B------:R-:W-:-:S03]  /*15650*/  IMAD.U32 R26, RZ, RZ, UR16 ;  /* 0x00000010ff1a7e24 */ /* 0x000fc6000f8e00ff */
[----:B------:R-:W-:Y:S01]  /*15660*/  ISETP.GE.AND P0, PT, R0, R25, PT ;  /* 0x000000190000720c */ /* 0x000fe20003f06270 */
[----:B------:R-:W-:Y:S01]  /*15670*/  IMAD.IADD R0, R24, 0x1, -R0 ;  /* 0x0000000118007824 */ /* 0x000fe200078e0a00 */
[----:B------:R-:W-:Y:S02]  /*15680*/  SHF.R.U32.HI R24, RZ, 0x2, R27 ;  /* 0x00000002ff187819 */ /* 0x000fe4000001161b */
[----:B------:R-:W-:Y:S02]  /*15690*/  LOP3.LUT R25, R27, 0x60, RZ, 0xc0, !PT ;  /* 0x000000601b197812 */ /* 0x000fe400078ec0ff */
[----:B------:R-:W-:Y:S02]  /*156a0*/  LOP3.LUT R24, R24, 0x7, RZ, 0xc0, !PT ;  /* 0x0000000718187812 */ /* 0x000fe400078ec0ff */
[----:B------:R-:W-:Y:S02]  /*156b0*/  SHF.R.U32.HI R25, RZ, 0x1, R25 ;  /* 0x00000001ff197819 */ /* 0x000fe40000011619 */
[----:B------:R-:W-:-:S02]  /*156c0*/  LOP3.LUT R35, R35, 0x40, R24, 0xe2, !PT ;  /* 0x0000004023237812 */ /* 0x000fc400078ee218 */
[----:B------:R-:W-:Y:S02]  /*156d0*/  IADD3 R24, RZ, -R25, -R24 ;  /* 0x80000019ff187210 */ /* 0x000fe40007ffe818 */
[----:B------:R-:W-:Y:S02]  /*156e0*/  SHF.R.S32.HI R33, RZ, 0x1f, R32 ;  /* 0x0000001fff217819 */ /* 0x000fe40000011420 */
[----:B------:R-:W-:Y:S01]  /*156f0*/  LOP3.LUT R35, R36, R35, R25, 0xfe, !PT ;  /* 0x0000002324237212 */ /* 0x000fe200078efe19 */
[----:B------:R-:W-:Y:S02]  /*15700*/  IMAD R34, R34, -0x40, R24 ;  /* 0xffffffc022227824 */ /* 0x000fe400078e0218 */
[----:B------:R-:W-:Y:S02]  /*15710*/  IMAD.SHL.U32 R24, R28, 0x100, RZ ;  /* 0x000001001c187824 */ /* 0x000fe400078e00ff */
[----:B------:R-:W-:-:S03]  /*15720*/  IMAD.WIDE.U32 R26, R26, UR9, R32 ;  /* 0x000000091a1a7c25 */ /* 0x000fc6000f8e0020 */
[C---:B------:R-:W-:Y:S02]  /*15730*/  IADD3 R34, -R24.reuse, UR6, R34 ;  /* 0x0000000618227c10 */ /* 0x040fe4000fffe122 */
[----:B------:R-:W-:Y:S01]  /*15740*/  ISETP.GE.OR P0, PT, R24, UR6, P0 ;  /* 0x0000000618007c0c */ /* 0x000fe20008706670 */
[----:B------:R-:W-:-:S04]  /*15750*/  UIMAD.WIDE.U32 UR6, UR8, -0x55555555, URZ ;  /* 0xaaaaaaab080678a5 */ /* 0x000fc8000f8e003f */
[----:B------:R-:W-:Y:S02]  /*15760*/  USHF.R.U32.HI UR6, URZ, 0x1, UR7 ;  /* 0x000000013f067899 */ /* 0x000fe40008011607 */
[----:B------:R-:W-:Y:S02]  /*15770*/  UIMAD UR7, UR9, UR17, UR5 ;  /* 0x00000011090772a4 */ /* 0x000fe4000f8e0205 */
[----:B------:R-:W-:-:S04]  /*15780*/  USEL UR5, URZ, 0x1, !UP0 ;  /* 0x000000013f057887 */ /* 0x000fc8000c000000 */
[----:B------:R-:W-:Y:S01]  /*15790*/  ULOP3.LUT UR4, UR4, UR5, URZ, 0x3c, !UPT ;  /* 0x0000000504047292 */ /* 0x000fe2000f8e3c3f */
[----:B------:R-:W-:Y:S01]  /*157a0*/  VIADD R27, R27, UR7 ;  /* 0x000000071b1b7c36 */ /* 0x000fe20008000000 */
[----:B------:R-:W-:Y:S02]  /*157b0*/  UIMAD UR5, UR6, -0x3, UR8 ;  /* 0xfffffffd060578a4 */ /* 0x000fe4000f8e0208 */
[----:B------:R-:W-:Y:S01]  /*157c0*/  @UP1 ULOP3.LUT UR4, UR4, 0x1, UR6, 0x78, !UPT ;  /* 0x0000000104041892 */ /* 0x000fe2000f8e7806 */
[----:B------:R-:W-:Y:S11]  /*157d0*/  @P0 BRA `(.L_x_37) ;  /* 0x0000012400ac0947 */ /* 0x000ff60003800000 */
[----:B------:R-:W0:Y:S01]  /*157e0*/  LDC.64 R28, c[0x0][0x5c8] ;  /* 0x00017200ff1c7b82 */ /* 0x000e220000000a00 */
[----:B------:R-:W-:Y:S01]  /*157f0*/  ULDC.64 UR6, c[0x0][0x5c0] ;  /* 0x0001700000067ab9 */ /* 0x000fe20000000a00 */
[----:B------:R-:W-:Y:S01]  /*15800*/  BSSY B0, `(.L_x_37) ;  /* 0x0001268000007945 */ /* 0x000fe20003800000 */
[-C--:B0-----:R-:W-:Y:S01]  /*15810*/  IMAD R24, R37, R28.reuse, RZ ;  /* 0x0000001c25187224 */ /* 0x081fe200078e02ff */
[----:B------:R-:W-:Y:S01]  /*15820*/  SHF.L.U64.HI R38, R28, 0x3, R29 ;  /* 0x000000031c267819 */ /* 0x000fe2000001021d */
[----:B------:R-:W-:-:S04]  /*15830*/  IMAD.WIDE.U32 R26, R35, R28, R26 ;  /* 0x0000001c231a7225 */ /* 0x000fc800078e001a */
[----:B------:R-:W-:Y:S01]  /*15840*/  IMAD R24, R35, R29, R24 ;  /* 0x0000001d23187224 */ /* 0x000fe200078e0218 */
[C---:B------:R-:W-:Y:S01]  /*15850*/  LEA R30, P2, R28.reuse, R26, 0x7 ;  /* 0x0000001a1c1e7211 */ /* 0x040fe200078438ff */
[----:B------:R-:W-:Y:S02]  /*15860*/  IMAD.SHL.U32 R25, R28, 0x8, RZ ;  /* 0x000000081c197824 */ /* 0x000fe400078e00ff */
[----:B------:R-:W-:Y:S01]  /*15870*/  IMAD.IADD R27, R27, 0x1, R24 ;  /* 0x000000011b1b7824 */ /* 0x000fe200078e0218 */
[C---:B------:R-:W-:Y:S02]  /*15880*/  IADD3 R24, P5, R26.reuse, UR6, RZ ;  /* 0x000000061a187c10 */ /* 0x040fe4000ffbe0ff */
[----:B------:R-:W-:Y:S02]  /*15890*/  IADD3 R26, P0, P1, R26, UR6, R25 ;  /* 0x000000061a1a7c10 */ /* 0x000fe4000f91e019 */
[----:B------:R-:W-:Y:S02]  /*158a0*/  LEA.HI.X R31, R28, R27, R29, 0x7, P2 ;  /* 0x0000001b1c1f7211 */ /* 0x000fe400010f3c1d */
[----:B------:R-:W-:-:S02]  /*158b0*/  IADD3 R28, P2, P3, R30, UR6, R25 ;  /* 0x000000061e1c7c10 */ /* 0x000fc4000fb5e019 */
[----:B------:R-:W-:Y:S02]  /*158c0*/  IADD3.X R25, R27, UR7, RZ, P5, !PT ;  /* 0x000000071b197c10 */ /* 0x000fe4000affe4ff */
[----:B------:R-:W-:Y:S02]  /*158d0*/  FSETP.NEU.AND P5, PT, RZ, UR21, PT ;  /* 0x00000015ff007c0b */ /* 0x000fe4000bfad000 */
[----:B------:R-:W-:Y:S02]  /*158e0*/  IADD3 R30, P6, R30, UR6, RZ ;  /* 0x000000061e1e7c10 */ /* 0x000fe4000ffde0ff */
[--C-:B------:R-:W-:Y:S02]  /*158f0*/  IADD3.X R29, R31, UR7, R38.reuse, P2, P3 ;  /* 0x000000071f1d7c10 */ /* 0x100fe400097e6426 */
[----:B------:R-:W-:Y:S02]  /*15900*/  IADD3.X R27, R27, UR7, R38, P0, P1 ;  /* 0x000000071b1b7c10 */ /* 0x000fe400087e2426 */
[----:B------:R-:W-:-:S05]  /*15910*/  IADD3.X R31, R31, UR7, RZ, P6, !PT ;  /* 0x000000071f1f7c10 */ /* 0x000fca000b7fe4ff */
[----:B------:R-:W-:Y:S05]  /*15920*/  @!P5 BRA `(.L_x_38) ;  /* 0x000000d800f4d947 */ /* 0x000fea0003800000 */
[----:B------:R-:W-:Y:S01]  /*15930*/  ULDC.64 UR6, c[0x0][0x5b8] ;  /* 0x00016e0000067ab9 */ /* 0x000fe20000000a00 */
[----:B------:R-:W-:Y:S01]  /*15940*/  BSSY B1, `(.L_x_39) ;  /* 0x0000013000017945 */ /* 0x000fe20003800000 */
[----:B------:R-:W-:Y:S01]  /*15950*/  IMAD.U32 R38, RZ, RZ, UR6 ;  /* 0x00000006ff267e24 */ /* 0x000fe2000f8e00ff */
[----:B------:R-:W-:-:S03]  /*15960*/  UIMAD UR6, UR11, UR6, URZ ;  /* 0x000000060b0672a4 */ /* 0x000fc6000f8e023f */
[----:B------:R-:W-:Y:S01]  /*15970*/  IMAD.WIDE.U32 R32, R38, UR9, R32 ;  /* 0x0000000926207c25 */ /* 0x000fe2000f8e0020 */
[----:B------:R-:W-:-:S03]  /*15980*/  UIMAD UR6, UR9, UR7, UR6 ;  /* 0x00000007090672a4 */ /* 0x000fc6000f8e0206 */
[----:B------:R-:W-:Y:S01]  /*15990*/  IMAD.MOV.U32 R38, RZ, RZ, R32 ;  /* 0x000000ffff267224 */ /* 0x000fe200078e0020 */
[----:B------:R-:W-:Y:S02]  /*159a0*/  ULDC.64 UR8, c[0x0][0x5a8] ;  /* 0x00016a0000087ab9 */ /* 0x000fe40000000a00 */
[----:B------:R-:W-:Y:S01]  /*159b0*/  VIADD R39, R33, UR6 ;  /* 0x0000000621277c36 */ /* 0x000fe20008000000 */
[----:B------:R-:W-:Y:S02]  /*159c0*/  ULDC.64 UR6, c[0x0][0x5b0] ;  /* 0x00016c0000067ab9 */ /* 0x000fe40000000a00 */
[----:B------:R-:W-:Y:S02]  /*159d0*/  IMAD R40, R37, UR6, RZ ;  /* 0x0000000625287c24 */ /* 0x000fe4000f8e02ff */
[----:B------:R-:W-:-:S04]  /*159e0*/  IMAD.WIDE.U32 R32, R35, UR6, R38 ;  /* 0x0000000623207c25 */ /* 0x000fc8000f8e0026 */
[----:B------:R-:W-:Y:S01]  /*159f0*/  IMAD R40, R35, UR7, R40 ;  /* 0x0000000723287c24 */ /* 0x000fe2000f8e0228 */
[----:B------:R-:W-:-:S04]  /*15a00*/  IADD3 R32, P0, R32, UR8, RZ ;  /* 0x0000000820207c10 */ /* 0x000fc8000ff1e0ff */
[--C-:B------:R-:W-:Y:S02]  /*15a10*/  IADD3.X R33, R33, UR9, R40.reuse, P0, !PT ;  /* 0x0000000921217c10 */ /* 0x100fe400087fe428 */
[----:B------:R-:W-:Y:S02]  /*15a20*/  ISETP.GE.AND P0, PT, R34, 0x1, PT ;  /* 0x000000012200780c */ /* 0x000fe40003f06270 */
[----:B------:R-:W-:Y:S02]  /*15a30*/  PRMT R40, RZ, 0x7610, R40 ;  /* 0x00007610ff287816 */ /* 0x000fe40000000028 */
[----:B------:R-:W-:-:S13]  /*15a40*/  ISETP.LT.OR P1, PT, R0, 0x1, !P0 ;  /* 0x000000010000780c */ /* 0x000fda0004721670 */
[----:B------:R-:W-:Y:S05]  /*15a50*/  @P1 BRA `(.L_x_40) ;  /* 0x0000000000041947 */ /* 0x000fea0003800000 */
[----:B------:R0:W5:Y:S02]  /*15a60*/  LDG.E.U8 R40, desc[UR14][R32.64] ;  /* 0x0000000e20287981 */ /* 0x000164000c1e1100 */
.L_x_40:
[----:B------:R-:W-:Y:S05]  /*15a70*/  BSYNC B1 ;  /* 0x0000000000017941 */ /* 0x000fea0003800000 */
.L_x_39:
[----:B-----5:R-:W-:Y:S01]  /*15a80*/  LOP3.LUT R40, R40, 0xff, RZ, 0xc0, !PT ;  /* 0x000000ff28287812 */ /* 0x020fe200078ec0ff */
[----:B------:R-:W-:Y:S03]  /*15a90*/  BSSY B1, `(.L_x_41) ;  /* 0x000000b000017945 */ /* 0x000fe60003800000 */
[----:B------:R-:W-:-:S05]  /*15aa0*/  F2FP.F16.E4M3.UNPACK_B R40, R40 ;  /* 0x00000028ff28723e */ /* 0x000fca00020006ff */
[----:B------:R-:W-:-:S05]  /*15ab0*/  HADD2.F32 R40, -RZ, R40.H0_H0 ;  /* 0x20000028ff287230 */ /* 0x000fca0000004100 */
[----:B------:R-:W-:-:S04]  /*15ac0*/  FMUL R40, R40, UR21 ;  /* 0x0000001528287c20 */ /* 0x000fc80008400000 */
[----:B------:R-:W-:-:S05]  /*15ad0*/  FFMA R2, R2, UR20, R40 ;  /* 0x0000001402027c23 */ /* 0x000fca0008000028 */
[----:B------:R-:W-:-:S05]  /*15ae0*/  F2FP.SATFINITE.E4M3.F32.PACK_AB_MERGE_C R2, RZ, R2, RZ ;  /* 0x00000002ff02723e */ /* 0x000fca00048070ff */
[----:B------:R2:W-:Y:S01]  /*15af0*/  @!P1 STG.E.U8 desc[UR14][R24.64], R2 ;  /* 0x0000000218009986 */ /* 0x0005e2000c10110e */
[----:B------:R-:W-:Y:S02]  /*15b00*/  ISETP.LT.OR P1, PT, R0, 0x2, !P0 ;  /* 0x000000020000780c */ /* 0x000fe40004721670 */
[----:B--2---:R-:W-:-:S11]  /*15b10*/  PRMT R2, RZ, 0x7610, R2 ;  /* 0x00007610ff027816 */ /* 0x004fd60000000002 */
[----:B------:R-:W-:Y:S05]  /*15b20*/  @P1 BRA `(.L_x_42) ;  /* 0x0000000000041947 */ /* 0x000fea0003800000 */
[----:B------:R2:W5:Y:S02]  /*15b30*/  LDG.E.U8 R2, desc[UR14][R32.64+0x1] ;  /* 0x0000010e20027981 */ /* 0x000564000c1e1100 */
.L_x_42:
[----:B------:R-:W-:Y:S05]  /*15b40*/  BSYNC B1 ;  /* 0x0000000000017941 */ /* 0x000fea0003800000 */
.L_x_41:
        /* <DEDUP_REMOVED lines=8> */
[----:B------:R-:W-:-:S05]  /*15bd0*/  IADD3 R2, P1, R35, 0x8, RZ ;  /* 0x0000000823027810 */ /* 0x000fca0007f3e0ff */
[----:B---3--:R-:W-:-:S04]  /*15be0*/  IMAD.X R3, RZ, RZ, R37, P1 ;  /* 0x000000ffff037224 */ /* 0x008fc800008e0625 */
[----:B------:R-:W-:-:S04]  /*15bf0*/  IMAD R3, R3, UR6, RZ ;  /* 0x0000000603037c24 */ /* 0x000fc8000f8e02ff */
[C---:B------:R-:W-:Y:S02]  /*15c00*/  IMAD R40, R2.reuse, UR7, R3 ;  /* 0x0000000702287c24 */ /* 0x040fe4000f8e0203 */
[----:B------:R-:W-:-:S03]  /*15c10*/  IMAD.WIDE.U32 R2, R2, UR6, R38 ;  /* 0x0000000602027c25 */ /* 0x000fc6000f8e0026 */
[----:B------:R-:W-:-:S04]  /*15c20*/  IADD3 R2, P1, R2, UR8, RZ ;  /* 0x0000000802027c10 */ /* 0x000fc8000ff3e0ff */
[--C-:B------:R-:W-:Y:S02]  /*15c30*/  IADD3.X R3, R3, UR9, R40.reuse, P1, !PT ;  /* 0x0000000903037c10 */ /* 0x100fe40008ffe428 */
[----:B------:R-:W-:Y:S02]  /*15c40*/  ISETP.GE.AND P1, PT, R34, 0x9, PT ;  /* 0x000000092200780c */ /* 0x000fe40003f26270 */
[----:B------:R-:W-:Y:S02]  /*15c50*/  PRMT R40, RZ, 0x7610, R40 ;  /* 0x00007610ff287816 */ /* 0x000fe40000000028 */
[----:B------:R-:W-:-:S13]  /*15c60*/  ISETP.LT.OR P2, PT, R0, 0x1, !P1 ;  /* 0x000000010000780c */ /* 0x000fda0004f41670 */
[----:B------:R-:W-:Y:S05]  /*15c70*/  @P2 BRA `(.L_x_44) ;  /* 0x0000000000042947 */ /* 0x000fea0003800000 */
[----:B------:R3:W5:Y:S02]  /*15c80*/  LDG.E.U8 R40, desc[UR14][R2.64] ;  /* 0x0000000e02287981 */ /* 0x000764000c1e1100 */
.L_x_44:
[----:B------:R-:W-:Y:S05]  /*15c90*/  BSYNC B1 ;  /* 0x0000000000017941 */ /* 0x000fea0003800000 */
.L_x_43:
        /* <DEDUP_REMOVED lines=9> */
[----:B----4-:R-:W-:-:S11]  /*15d30*/  PRMT R4, RZ, 0x7610, R4 ;  /* 0x00007610ff047816 */ /* 0x010fd60000000004 */
[----:B------:R-:W-:Y:S05]  /*15d40*/  @P2 BRA `(.L_x_46) ;  /* 0x0000000000042947 */ /* 0x000fea0003800000 */
[----:B------:R4:W5:Y:S02]  /*15d50*/  LDG.E.U8 R4, desc[UR14][R2.64+0x1] ;  /* 0x0000010e02047981 */ /* 0x000964000c1e1100 */
.L_x_46:
[----:B------:R-:W-:Y:S05]  /*15d60*/  BSYNC B1 ;  /* 0x0000000000017941 */ /* 0x000fea0003800000 */
.L_x_45:
[----:B-----5:R-:W-:Y:S01]  /*15d70*/  LOP3.LUT R4, R4, 0xff, RZ, 0xc0, !PT ;  /* 0x000000ff04047812 */ /* 0x020fe200078ec0ff */
[----:B------:R-:W-:Y:S01]  /*15d80*/  BSSY B1, `(.L_x_47) ;  /* 0x000000b000017945 */ /* 0x000fe20003800000 */
[----:B------:R-:W-:Y:S02]  /*15d90*/  ISETP.LT.OR P3, PT, R0, 0x9, !P0 ;  /* 0x000000090000780c */ /* 0x000fe40004761670 */
[----:B------:R-:W-:-:S05]  /*15da0*/  F2FP.F16.E4M3.UNPACK_B R4, R4 ;  /* 0x00000004ff04723e */ /* 0x000fca00020006ff */
[----:B------:R-:W-:-:S05]  /*15db0*/  HADD2.F32 R4, -RZ, R4.H0_H0 ;  /* 0x20000004ff047230 */ /* 0x000fca0000004100 */
[----:B------:R-:W-:-:S04]  /*15dc0*/  FMUL R4, R4, UR21 ;  /* 0x0000001504047c20 */ /* 0x000fc80008400000 */
[--C-:B------:R-:W-:Y:S01]  /*15dd0*/  FFMA R5, R5, UR20, R4.reuse ;  /* 0x0000001405057c23 */ /* 0x100fe20008000004 */
[----:B------:R-:W-:-:S04]  /*15de0*/  PRMT R4, RZ, 0x7610, R4 ;  /* 0x00007610ff047816 */ /* 0x000fc80000000004 */
[----:B------:R-:W-:-:S05]  /*15df0*/  F2FP.SATFINITE.E4M3.F32.PACK_AB_MERGE_C R5, RZ, R5, RZ ;  /* 0x00000005ff05723e */ /* 0x000fca00048070ff */
[----:B------:R0:W-:Y:S01]  /*15e00*/  @!P2 STG.E.U8 desc[UR14][R26.64+0x1], R5 ;  /* 0x000001051a00a986 */ /* 0x0001e2000c10110e */
[----:B------:R-:W-:Y:S05]  /*15e10*/  @P3 BRA `(.L_x_48) ;  /* 0x0000000000043947 */ /* 0x000fea0003800000 */
[----:B------:R0:W5:Y:S02]  /*15e20*/  LDG.E.U8 R4, desc[UR14][R32.64+0x8] ;  /* 0x0000080e20047981 */ /* 0x000164000c1e1100 */
.L_x_48:
[----:B------:R-:W-:Y:S05]  /*15e30*/  BSYNC B1 ;  /* 0x0000000000017941 */ /* 0x000fea0003800000 */
.L_x_47:
        /* <DEDUP_REMOVED lines=12> */
.L_x_50:
[----:B------:R-:W-:Y:S05]  /*15f00*/  BSYNC B1 ;  /* 0x0000000000017941 */ /* 0x000fea0003800000 */
.L_x_49:
        /* <DEDUP_REMOVED lines=12> */
.L_x_52:
[----:B------:R-:W-:Y:S05]  /*15fd0*/  BSYNC B1 ;  /* 0x0000000000017941 */ /* 0x000fea0003800000 */
.L_x_51:
        /* <DEDUP_REMOVED lines=12> */
.L_x_54:
[----:B------:R-:W-:Y:S05]  /*160a0*/  BSYNC B1 ;  /* 0x0000000000017941 */ /* 0x000fea0003800000 */
.L_x_53:
        /* <DEDUP_REMOVED lines=12> */
.L_x_56:
[----:B------:R-:W-:Y:S05]  /*16170*/  BSYNC B1 ;  /* 0x0000000000017941 */ /* 0x000fea0003800000 */
.L_x_55:
        /* <DEDUP_REMOVED lines=12> */
.L_x_58:
[----:B------:R-:W-:Y:S05]  /*16240*/  BSYNC B1 ;  /* 0x0000000000017941 */ /* 0x000fea0003800000 */
.L_x_57:
        /* <DEDUP_REMOVED lines=12> */
.L_x_60:
[----:B------:R-:W-:Y:S05]  /*16310*/  BSYNC B1 ;  /* 0x0000000000017941 */ /* 0x000fea0003800000 */
.L_x_59:
        /* <DEDUP_REMOVED lines=12> */
.L_x_62:
[----:B------:R-:W-:Y:S05]  /*163e0*/  BSYNC B1 ;  /* 0x0000000000017941 */ /* 0x000fea0003800000 */
.L_x_61:
        /* <DEDUP_REMOVED lines=12> */
.L_x_64:
[----:B------:R-:W-:Y:S05]  /*164b0*/  BSYNC B1 ;  /* 0x0000000000017941 */ /* 0x000fea0003800000 */
.L_x_63:
        /* <DEDUP_REMOVED lines=12> */
.L_x_66:
[----:B------:R-:W-:Y:S05]  /*16580*/  BSYNC B1 ;  /* 0x0000000000017941 */ /* 0x000fea0003800000 */
.L_x_65:
        /* <DEDUP_REMOVED lines=12> */
.L_x_68:
[----:B------:R-:W-:Y:S05]  /*16650*/  BSYNC B1 ;  /* 0x0000000000017941 */ /* 0x000fea0003800000 */
.L_x_67:
        /* <DEDUP_REMOVED lines=12> */
.L_x_70:
[----:B------:R-:W-:Y:S05]  /*16720*/  BSYNC B1 ;  /* 0x0000000000017941 */ /* 0x000fea0003800000 */
.L_x_69:
        /* <DEDUP_REMOVED lines=12> */
.L_x_72:
[----:B------:R-:W-:Y:S05]  /*167f0*/  BSYNC B1 ;  /* 0x0000000000017941 */ /* 0x000fea0003800000 */
.L_x_71:
        /* <DEDUP_REMOVED lines=12> */
.L_x_74:
[----:B------:R-:W-:Y:S05]  /*168c0*/  BSYNC B1 ;  /* 0x0000000000017941 */ /* 0x000fea0003800000 */
.L_x_73:
        /* <DEDUP_REMOVED lines=12> */
.L_x_76:
[----:B------:R-:W-:Y:S05]  /*16990*/  BSYNC B1 ;  /* 0x0000000000017941 */ /* 0x000fea0003800000 */
.L_x_75:
        /* <DEDUP_REMOVED lines=12> */
.L_x_78:
[----:B------:R-:W-:Y:S05]  /*16a60*/  BSYNC B1 ;  /* 0x0000000000017941 */ /* 0x000fea0003800000 */
.L_x_77:
        /* <DEDUP_REMOVED lines=12> */
.L_x_80:
[----:B------:R-:W-:Y:S05]  /*16b30*/  BSYNC B1 ;  /* 0x0000000000017941 */ /* 0x000fea0003800000 */
.L_x_79:
        /* <DEDUP_REMOVED lines=12> */
.L_x_82:
[----:B------:R-:W-:Y:S05]  /*16c00*/  BSYNC B1 ;  /* 0x0000000000017941 */ /* 0x000fea0003800000 */
.L_x_81:
        /* <DEDUP_REMOVED lines=12> */
.L_x_84:
[----:B------:R-:W-:Y:S05]  /*16cd0*/  BSYNC B1 ;  /* 0x0000000000017941 */ /* 0x000fea0003800000 */
.L_x_83:
        /* <DEDUP_REMOVED lines=12> */
.L_x_86:
[----:B------:R-:W-:Y:S05]  /*16da0*/  BSYNC B1 ;  /* 0x0000000000017941 */ /* 0x000fea0003800000 */
.L_x_85:
        /* <DEDUP_REMOVED lines=12> */
.L_x_88:
[----:B------:R-:W-:Y:S05]  /*16e70*/  BSYNC B1 ;  /* 0x0000000000017941 */ /* 0x000fea0003800000 */
.L_x_87:
        /* <DEDUP_REMOVED lines=12> */
.L_x_90:
[----:B------:R-:W-:Y:S05]  /*16f40*/  BSYNC B1 ;  /* 0x0000000000017941 */ /* 0x000fea0003800000 */
.L_x_89:
        /* <DEDUP_REMOVED lines=12> */
.L_x_92:
[----:B------:R-:W-:Y:S05]  /*17010*/  BSYNC B1 ;  /* 0x0000000000017941 */ /* 0x000fea0003800000 */
.L_x_91:
        /* <DEDUP_REMOVED lines=12> */
.L_x_94:
[----:B------:R-:W-:Y:S05]  /*170e0*/  BSYNC B1 ;  /* 0x0000000000017941 */ /* 0x000fea0003800000 */
.L_x_93:
        /* <DEDUP_REMOVED lines=12> */
.L_x_96:
[----:B------:R-:W-:Y:S05]  /*171b0*/  BSYNC B1 ;  /* 0x0000000000017941 */ /* 0x000fea0003800000 */
.L_x_95:
        /* <DEDUP_REMOVED lines=12> */
.L_x_98:
[----:B------:R-:W-:Y:S05]  /*17280*/  BSYNC B1 ;  /* 0x0000000000017941 */ /* 0x000fea0003800000 */
.L_x_97:
        /* <DEDUP_REMOVED lines=12> */
.L_x_100:
[----:B------:R-:W-:Y:S05]  /*17350*/  BSYNC B1 ;  /* 0x0000000000017941 */ /* 0x000fea0003800000 */
.L_x_99:
        /* <DEDUP_REMOVED lines=12> */
.L_x_102:
[----:B------:R-:W-:Y:S05]  /*17420*/  BSYNC B1 ;  /* 0x0000000000017941 */ /* 0x000fea0003800000 */
.L_x_101:
        /* <DEDUP_REMOVED lines=12> */
.L_x_104:
[----:B------:R-:W-:Y:S05]  /*174f0*/  BSYNC B1 ;  /* 0x0000000000017941 */ /* 0x000fea0003800000 */
.L_x_103:
        /* <DEDUP_REMOVED lines=12> */
.L_x_106:
[----:B------:R-:W-:Y:S05]  /*175c0*/  BSYNC B1 ;  /* 0x0000000000017941 */ /* 0x000fea0003800000 */
.L_x_105:
        /* <DEDUP_REMOVED lines=12> */
.L_x_108:
[----:B------:R-:W-:Y:S05]  /*17690*/  BSYNC B1 ;  /* 0x0000000000017941 */ /* 0x000fea0003800000 */
.L_x_107:
        /* <DEDUP_REMOVED lines=12> */
.L_x_110:
[----:B------:R-:W-:Y:S05]  /*17760*/  BSYNC B1 ;  /* 0x0000000000017941 */ /* 0x000fea0003800000 */
.L_x_109:
        /* <DEDUP_REMOVED lines=12> */
.L_x_112:
[----:B------:R-:W-:Y:S05]  /*17830*/  BSYNC B1 ;  /* 0x0000000000017941 */ /* 0x000fea0003800000 */
.L_x_111:
        /* <DEDUP_REMOVED lines=12> */
.L_x_114:
[----:B------:R-:W-:Y:S05]  /*17900*/  BSYNC B1 ;  /* 0x0000000000017941 */ /* 0x000fea0003800000 */
.L_x_113:
        /* <DEDUP_REMOVED lines=12> */
.L_x_116:
[----:B------:R-:W-:Y:S05]  /*179d0*/  BSYNC B1 ;  /* 0x0000000000017941 */ /* 0x000fea0003800000 */
.L_x_115:
        /* <DEDUP_REMOVED lines=12> */
.L_x_118:
[----:B------:R-:W-:Y:S05]  /*17aa0*/  BSYNC B1 ;  /* 0x0000000000017941 */ /* 0x000fea0003800000 */
.L_x_117:
        /* <DEDUP_REMOVED lines=12> */
.L_x_120:
[----:B------:R-:W-:Y:S05]  /*17b70*/  BSYNC B1 ;  /* 0x0000000000017941 */ /* 0x000fea0003800000 */
.L_x_119:
        /* <DEDUP_REMOVED lines=12> */
.L_x_122:
[----:B------:R-:W-:Y:S05]  /*17c40*/  BSYNC B1 ;  /* 0x0000000000017941 */ /* 0x000fea0003800000 */
.L_x_121:
        /* <DEDUP_REMOVED lines=12> */
.L_x_124:
[----:B------:R-:W-:Y:S05]  /*17d10*/  BSYNC B1 ;  /* 0x0000000000017941 */ /* 0x000fea0003800000 */
.L_x_123:
[----:B-----5:R-:W-:Y:S01]  /*17d20*/  LOP3.LUT R4, R4, 0xff, RZ, 0xc0, !PT ;  /* 0x000000ff04047812 */ /* 0x020fe200078ec0ff */
[----:B------:R-:W-:Y:S01]  /*17d30*/  BSSY B1, `(.L_x_125) ;  /* 0x000000b000017945 */ /* 0x000fe20003800000 */
[----:B------:R-:W-:Y:S02]  /*17d40*/  ISETP.LT.OR P2, PT, R0, 0x52, !P1 ;  /* 0x000000520000780c */ /* 0x000fe40004f41670 */
[----:B------:R-:W-:-:S05]  /*17d50*/  F2FP.F16.E4M3.UNPACK_B R4, R4 ;  /* 0x00000004ff04723e */ /* 0x000fca00020006ff */
[----:B------:R-:W-:-:S05]  /*17d60*/  HADD2.F32 R4, -RZ, R4.H0_H0 ;  /* 0x20000004ff047230 */ /* 0x000fca0000004100 */
[----:B------:R-:W-:-:S04]  /*17d70*/  FMUL R4, R4, UR21 ;  /* 0x0000001504047c20 */ /* 0x000fc80008400000 */
[----:B------:R-:W-:-:S05]  /*17d80*/  FFMA R4, R172, UR20, R4 ;  /* 0x00000014ac047c23 */ /* 0x000fca0008000004 */
[----:B0-----:R-:W-:Y:S02]  /*17d90*/  F2FP.SATFINITE.E4M3.F32.PACK_AB_MERGE_C R5, RZ, R4, RZ ;  /* 0x00000004ff05723e */ /* 0x001fe400048070ff */
[----:B------:R-:W-:-:S03]  /*17da0*/  PRMT R4, RZ, 0x7610, R4 ;  /* 0x00007610ff047816 */ /* 0x000fc60000000004 */
[----:B------:R0:W-:Y:S01]  /*17db0*/  @!P3 STG.E.U8 desc[UR14][R26.64+0x50], R5 ;  /* 0x000050051a00b986 */ /* 0x0001e2000c10110e */
[----:B------:R-:W-:Y:S05]  /*17dc0*/  @P2 BRA `(.L_x_126) ;  /* 0x0000000000042947 */ /* 0x000fea0003800000 */
[----:B------:R0:W5:Y:S02]  /*17dd0*/  LDG.E.U8 R4, desc[UR14][R2.64+0x51] ;  /* 0x0000510e02047981 */ /* 0x000164000c1e1100 */
.L_x_126:
[----:B------:R-:W-:Y:S05]  /*17de0*/  BSYNC B1 ;  /* 0x0000000000017941 */ /* 0x000fea0003800000 */
.L_x_125:
        /* <DEDUP_REMOVED lines=12> */
.L_x_128:
[----:B------:R-:W-:Y:S05]  /*17eb0*/  BSYNC B1 ;  /* 0x0000000000017941 */ /* 0x000fea0003800000 */
.L_x_127:
        /* <DEDUP_REMOVED lines=12> */
.L_x_130:
[----:B------:R-:W-:Y:S05]  /*17f80*/  BSYNC B1 ;  /* 0x0000000000017941 */ /* 0x000fea0003800000 */
.L_x_129:
        /* <DEDUP_REMOVED lines=12> */
.L_x_132:
[----:B------:R-:W-:Y:S05]  /*18050*/  BSYNC B1 ;  /* 0x0000000000017941 */ /* 0x000fea0003800000 */
.L_x_131:
[----:B-----5:R-:W-:Y:S01]  /*18060*/  LOP3.LUT R4, R4, 0xff, RZ, 0xc0, !PT ;  /* 0x000000ff04047812 */ /* 0x020fe200078ec0ff */
[----:B------:R-:W-:Y:S01]  /*18070*/  BSSY B1, `(.L_x_133) ;  /* 0x000000b000017945 */ /* 0x000fe20003800000 */
[----:B------:R-:W-:Y:S02]  /*18080*/  ISETP.LT.OR P2, PT, R0, 0x5a, !P1 ;  /* 0x0000005a0000780c */ /* 0x000fe40004f41670 */
[----:B------:R-:W-:-:S05]  /*18090*/  F2FP.F16.E4M3.UNPACK_B R4, R4 ;  /* 0x00000004ff04723e */ /* 0x000fca00020006ff */
[----:B------:R-:W-:-:S05]  /*180a0*/  HADD2.F32 R4, -RZ, R4.H0_H0 ;  /* 0x20000004ff047230 */ /* 0x000fca0000004100 */
[----:B0-----:R-:W-:Y:S01]  /*180b0*/  FMUL R5, R4, UR21 ;  /* 0x0000001504057c20 */ /* 0x001fe20008400000 */
[----:B------:R-:W-:-:S03]  /*180c0*/  PRMT R4, RZ, 0x7610, R4 ;  /* 0x00007610ff047816 */ /* 0x000fc60000000004 */
[----:B------:R-:W-:-:S05]  /*180d0*/  FFMA R5, R176, UR20, R5 ;  /* 0x00000014b0057c23 */ /* 0x000fca0008000005 */
[----:B------:R-:W-:-:S05]  /*180e0*/  F2FP.SATFINITE.E4M3.F32.PACK_AB_MERGE_C R5, RZ, R5, RZ ;  /* 0x00000005ff05723e */ /* 0x000fca00048070ff */
[----:B------:R0:W-:Y:S01]  /*180f0*/  @!P3 STG.E.U8 desc[UR14][R26.64+0x58], R5 ;  /* 0x000058051a00b986 */ /* 0x0001e2000c10110e */
[----:B------:R-:W-:Y:S05]  /*18100*/  @P2 BRA `(.L_x_134) ;  /* 0x0000000000042947 */ /* 0x000fea0003800000 */
[----:B------:R0:W5:Y:S02]  /*18110*/  LDG.E.U8 R4, desc[UR14][R2.64+0x59] ;  /* 0x0000590e02047981 */ /* 0x000164000c1e1100 */
.L_x_134:
[----:B------:R-:W-:Y:S05]  /*18120*/  BSYNC B1 ;  /* 0x0000000000017941 */ /* 0x000fea0003800000 */
.L_x_133:
        /* <DEDUP_REMOVED lines=12> */
.L_x_136:
[----:B------:R-:W-:Y:S05]  /*181f0*/  BSYNC B1 ;  /* 0x0000000000017941 */ /* 0x000fea0003800000 */
.L_x_135:
        /* <DEDUP_REMOVED lines=12> */
.L_x_138:
[----:B------:R-:W-:Y:S05]  /*182c0*/  BSYNC B1 ;  /* 0x0000000000017941 */ /* 0x000fea0003800000 */
.L_x_137:
        /* <DEDUP_REMOVED lines=12> */
.L_x_140:
[----:B------:R-:W-:Y:S05]  /*18390*/  BSYNC B1 ;  /* 0x0000000000017941 */ /* 0x000fea0003800000 */
.L_x_139:
        /* <DEDUP_REMOVED lines=12> */
.L_x_142:
[----:B------:R-:W-:Y:S05]  /*18460*/  BSYNC B1 ;  /* 0x0000000000017941 */ /* 0x000fea0003800000 */
.L_x_141:
        /* <DEDUP_REMOVED lines=12> */
.L_x_144:
[----:B------:R-:W-:Y:S05]  /*18530*/  BSYNC B1 ;  /* 0x0000000000017941 */ /* 0x000fea0003800000 */
.L_x_143:
        /* <DEDUP_REMOVED lines=12> */
.L_x_146:
[----:B------:R-:W-:Y:S05]  /*18600*/  BSYNC B1 ;  /* 0x0000000000017941 */ /* 0x000fea0003800000 */
.L_x_145:
        /* <DEDUP_REMOVED lines=12> */
.L_x_148:
[----:B------:R-:W-:Y:S05]  /*186d0*/  BSYNC B1 ;  /* 0x0000000000017941 */ /* 0x000fea0003800000 */
.L_x_147:
        /* <DEDUP_REMOVED lines=12> */
.L_x_150:
[----:B------:R-:W-:Y:S05]  /*187a0*/  BSYNC B1 ;  /* 0x0000000000017941 */ /* 0x000fea0003800000 */
.L_x_149:
        /* <DEDUP_REMOVED lines=12> */
.L_x_152:
[----:B------:R-:W-:Y:S05]  /*18870*/  BSYNC B1 ;  /* 0x0000000000017941 */ /* 0x000fea0003800000 */
.L_x_151:
        /* <DEDUP_REMOVED lines=12> */
.L_x_154:
[----:B------:R-:W-:Y:S05]  /*18940*/  BSYNC B1 ;  /* 0x0000000000017941 */ /* 0x000fea0003800000 */
.L_x_153:
        /* <DEDUP_REMOVED lines=12> */
.L_x_156:
[----:B------:R-:W-:Y:S05]  /*18a10*/  BSYNC B1 ;  /* 0x0000000000017941 */ /* 0x000fea0003800000 */
.L_x_155:
        /* <DEDUP_REMOVED lines=12> */
.L_x_158:
[----:B------:R-:W-:Y:S05]  /*18ae0*/  BSYNC B1 ;  /* 0x0000000000017941 */ /* 0x000fea0003800000 */
.L_x_157:
        /* <DEDUP_REMOVED lines=12> */
.L_x_160:
[----:B------:R-:W-:Y:S05]  /*18bb0*/  BSYNC B1 ;  /* 0x0000000000017941 */ /* 0x000fea0003800000 */
.L_x_159:
        /* <DEDUP_REMOVED lines=12> */
.L_x_162:
[----:B------:R-:W-:Y:S05]  /*18c80*/  BSYNC B1 ;  /* 0x0000000000017941 */ /* 0x000fea0003800000 */
.L_x_161:
        /* <DEDUP_REMOVED lines=12> */
.L_x_164:
[----:B------:R-:W-:Y:S05]  /*18d50*/  BSYNC B1 ;  /* 0x0000000000017941 */ /* 0x000fea0003800000 */
.L_x_163:
        /* <DEDUP_REMOVED lines=12> */
.L_x_166:
[----:B------:R-:W-:Y:S05]  /*18e20*/  BSYNC B1 ;  /* 0x0000000000017941 */ /* 0x000fea0003800000 */
.L_x_165:
        /* <DEDUP_REMOVED lines=12> */
.L_x_168:
[----:B------:R-:W-:Y:S05]  /*18ef0*/  BSYNC B1 ;  /* 0x0000000000017941 */ /* 0x000fea0003800000 */
.L_x_167:
        /* <DEDUP_REMOVED lines=12> */
.L_x_170:
[----:B------:R-:W-:Y:S05]  /*18fc0*/  BSYNC B1 ;  /* 0x0000000000017941 */ /* 0x000fea0003800000 */
.L_x_169:
        /* <DEDUP_REMOVED lines=12> */
.L_x_172:
[----:B------:R-:W-:Y:S05]  /*19090*/  BSYNC B1 ;  /* 0x0000000000017941 */ /* 0x000fea0003800000 */
.L_x_171:
        /* <DEDUP_REMOVED lines=12> */
.L_x_174:
[----:B------:R-:W-:Y:S05]  /*19160*/  BSYNC B1 ;  /* 0x0000000000017941 */ /* 0x000fea0003800000 */
.L_x_173:
        /* <DEDUP_REMOVED lines=12> */
.L_x_176:
[----:B------:R-:W-:Y:S05]  /*19230*/  BSYNC B1 ;  /* 0x0000000000017941 */ /* 0x000fea0003800000 */
.L_x_175:
        /* <DEDUP_REMOVED lines=12> */
.L_x_178:
[----:B------:R-:W-:Y:S05]  /*19300*/  BSYNC B1 ;  /* 0x0000000000017941 */ /* 0x000fea0003800000 */
.L_x_177:
        /* <DEDUP_REMOVED lines=12> */
.L_x_180:
[----:B------:R-:W-:Y:S05]  /*193d0*/  BSYNC B1 ;  /* 0x0000000000017941 */ /* 0x000fea0003800000 */
.L_x_179:
        /* <DEDUP_REMOVED lines=12> */
.L_x_182:
[----:B------:R-:W-:Y:S05]  /*194a0*/  BSYNC B1 ;  /* 0x0000000000017941 */ /* 0x000fea0003800000 */
.L_x_181:
        /* <DEDUP_REMOVED lines=12> */
.L_x_184:
[----:B------:R-:W-:Y:S05]  /*19570*/  BSYNC B1 ;  /* 0x0000000000017941 */ /* 0x000fea0003800000 */
.L_x_183:
        /* <DEDUP_REMOVED lines=12> */
.L_x_186:
[----:B------:R-:W-:Y:S05]  /*19640*/  BSYNC B1 ;  /* 0x0000000000017941 */ /* 0x000fea0003800000 */
.L_x_185:
        /* <DEDUP_REMOVED lines=12> */
.L_x_188:
[----:B------:R-:W-:Y:S05]  /*19710*/  BSYNC B1 ;  /* 0x0000000000017941 */ /* 0x000fea0003800000 */
.L_x_187:
        /* <DEDUP_REMOVED lines=12> */
.L_x_190:
[----:B------:R-:W-:Y:S05]  /*197e0*/  BSYNC B1 ;  /* 0x0000000000017941 */ /* 0x000fea0003800000 */
.L_x_189:
        /* <DEDUP_REMOVED lines=12> */
.L_x_192:
[----:B------:R-:W-:Y:S05]  /*198b0*/  BSYNC B1 ;  /* 0x0000000000017941 */ /* 0x000fea0003800000 */
.L_x_191:
        /* <DEDUP_REMOVED lines=12> */
.L_x_194:
[----:B------:R-:W-:Y:S05]  /*19980*/  BSYNC B1 ;  /* 0x0000000000017941 */ /* 0x000fea0003800000 */
.L_x_193:
        /* <DEDUP_REMOVED lines=12> */
.L_x_196:
[----:B------:R-:W-:Y:S05]  /*19a50*/  BSYNC B1 ;  /* 0x0000000000017941 */ /* 0x000fea0003800000 */
.L_x_195:
        /* <DEDUP_REMOVED lines=12> */
.L_x_198:
[----:B------:R-:W-:Y:S05]  /*19b20*/  BSYNC B1 ;  /* 0x0000000000017941 */ /* 0x000fea0003800000 */
.L_x_197:
        /* <DEDUP_REMOVED lines=12> */
.L_x_200:
[----:B------:R-:W-:Y:S05]  /*19bf0*/  BSYNC B1 ;  /* 0x0000000000017941 */ /* 0x000fea0003800000 */
.L_x_199:
        /* <DEDUP_REMOVED lines=12> */
.L_x_202:
[----:B------:R-:W-:Y:S05]  /*19cc0*/  BSYNC B1 ;  /* 0x0000000000017941 */ /* 0x000fea0003800000 */
.L_x_201:
        /* <DEDUP_REMOVED lines=12> */
.L_x_204:
[----:B------:R-:W-:Y:S05]  /*19d90*/  BSYNC B1 ;  /* 0x0000000000017941 */ /* 0x000fea0003800000 */
.L_x_203:
        /* <DEDUP_REMOVED lines=12> */
.L_x_206:
[----:B------:R-:W-:Y:S05]  /*19e60*/  BSYNC B1 ;  /* 0x0000000000017941 */ /* 0x000fea0003800000 */
.L_x_205:
        /* <DEDUP_REMOVED lines=12> */
.L_x_208:
[----:B------:R-:W-:Y:S05]  /*19f30*/  BSYNC B1 ;  /* 0x0000000000017941 */ /* 0x000fea0003800000 */
.L_x_207:
        /* <DEDUP_REMOVED lines=12> */
.L_x_210:
[----:B------:R-:W-:Y:S05]  /*1a000*/  BSYNC B1 ;  /* 0x0000000000017941 */ /* 0x000fea0003800000 */
.L_x_209:
        /* <DEDUP_REMOVED lines=12> */
.L_x_212:
[----:B------:R-:W-:Y:S05]  /*1a0d0*/  BSYNC B1 ;  /* 0x0000000000017941 */ /* 0x000fea0003800000 */
.L_x_211:
        /* <DEDUP_REMOVED lines=12> */
.L_x_214:
[----:B------:R-:W-:Y:S05]  /*1a1a0*/  BSYNC B1 ;  /* 0x0000000000017941 */ /* 0x000fea0003800000 */
.L_x_213:
        /* <DEDUP_REMOVED lines=12> */
.L_x_216:
[----:B------:R-:W-:Y:S05]  /*1a270*/  BSYNC B1 ;  /* 0x0000000000017941 */ /* 0x000fea0003800000 */
.L_x_215:
        /* <DEDUP_REMOVED lines=12> */
.L_x_218:
[----:B------:R-:W-:Y:S05]  /*1a340*/  BSYNC B1 ;  /* 0x0000000000017941 */ /* 0x000fea0003800000 */
.L_x_217:
        /* <DEDUP_REMOVED lines=12> */
.L_x_220:
[----:B------:R-:W-:Y:S05]  /*1a410*/  BSYNC B1 ;  /* 0x0000000000017941 */ /* 0x000fea0003800000 */
.L_x_219:
        /* <DEDUP_REMOVED lines=12> */
.L_x_222:
[----:B------:R-:W-:Y:S05]  /*1a4e0*/  BSYNC B1 ;  /* 0x0000000000017941 */ /* 0x000fea0003800000 */
.L_x_221:
        /* <DEDUP_REMOVED lines=12> */
.L_x_224:
[----:B------:R-:W-:Y:S05]  /*1a5b0*/  BSYNC B1 ;  /* 0x0000000000017941 */ /* 0x000fea0003800000 */
.L_x_223:
        /* <DEDUP_REMOVED lines=12> */
.L_x_226:
[----:B------:R-:W-:Y:S05]  /*1a680*/  BSYNC B1 ;  /* 0x0000000000017941 */ /* 0x000fea0003800000 */
.L_x_225:
        /* <DEDUP_REMOVED lines=12> */
.L_x_228:
[----:B------:R-:W-:Y:S05]  /*1a750*/  BSYNC B1 ;  /* 0x0000000000017941 */ /* 0x000fea0003800000 */
.L_x_227:
        /* <DEDUP_REMOVED lines=12> */
.L_x_230:
[----:B------:R-:W-:Y:S05]  /*1a820*/  BSYNC B1 ;  /* 0x0000000000017941 */ /* 0x000fea0003800000 */
.L_x_229:
        /* <DEDUP_REMOVED lines=12> */
.L_x_232:
[----:B------:R-:W-:Y:S05]  /*1a8f0*/  BSYNC B1 ;  /* 0x0000000000017941 */ /* 0x000fea0003800000 */
.L_x_231:
        /* <DEDUP_REMOVED lines=12> */
.L_x_234:
[----:B------:R-:W-:Y:S05]  /*1a9c0*/  BSYNC B1 ;  /* 0x0000000000017941 */ /* 0x000fea0003800000 */
.L_x_233:
        /* <DEDUP_REMOVED lines=12> */
.L_x_236:
[----:B------:R-:W-:Y:S05]  /*1aa90*/  BSYNC B1 ;  /* 0x0000000000017941 */ /* 0x000fea0003800000 */
.L_x_235:
        /* <DEDUP_REMOVED lines=12> */
.L_x_238:
[----:B------:R-:W-:Y:S05]  /*1ab60*/  BSYNC B1 ;  /* 0x0000000000017941 */ /* 0x000fea0003800000 */
.L_x_237:
        /* <DEDUP_REMOVED lines=12> */
.L_x_240:
[----:B------:R-:W-:Y:S05]  /*1ac30*/  BSYNC B1 ;  /* 0x0000000000017941 */ /* 0x000fea0003800000 */
.L_x_239:
        /* <DEDUP_REMOVED lines=12> */
.L_x_242:
[----:B------:R-:W-:Y:S05]  /*1ad00*/  BSYNC B1 ;  /* 0x0000000000017941 */ /* 0x000fea0003800000 */
.L_x_241:
        /* <DEDUP_REMOVED lines=12> */
.L_x_244:
[----:B------:R-:W-:Y:S05]  /*1add0*/  BSYNC B1 ;  /* 0x0000000000017941 */ /* 0x000fea0003800000 */
.L_x_243:
        /* <DEDUP_REMOVED lines=12> */
.L_x_246:
[----:B------:R-:W-:Y:S05]  /*1aea0*/  BSYNC B1 ;  /* 0x0000000000017941 */ /* 0x000fea0003800000 */
.L_x_245:
        /* <DEDUP_REMOVED lines=12> */
.L_x_248:
[----:B------:R-:W-:Y:S05]  /*1af70*/  BSYNC B1 ;  /* 0x0000000000017941 */ /* 0x000fea0003800000 */
.L_x_247:
        /* <DEDUP_REMOVED lines=12> */
.L_x_250:
[----:B------:R-:W-:Y:S05]  /*1b040*/  BSYNC B1 ;  /* 0x0000000000017941 */ /* 0x000fea0003800000 */
.L_x_249:
        /* <DEDUP_REMOVED lines=12> */
.L_x_252:
[----:B------:R-:W-:Y:S05]  /*1b110*/  BSYNC B1 ;  /* 0x0000000000017941 */ /* 0x000fea0003800000 */
.L_x_251:
        /* <DEDUP_REMOVED lines=12> */
.L_x_254:
[----:B------:R-:W-:Y:S05]  /*1b1e0*/  BSYNC B1 ;  /* 0x0000000000017941 */ /* 0x000fea0003800000 */
.L_x_253:
        /* <DEDUP_REMOVED lines=12> */
.L_x_256:
[----:B------:R-:W-:Y:S05]  /*1b2b0*/  BSYNC B1 ;  /* 0x0000000000017941 */ /* 0x000fea0003800000 */
.L_x_255:
[----:B0-----:R-:W2:Y:S01]  /*1b2c0*/  LDL.LU R5, [R1+0x200] ;  /* 0x0002000001057983 */ /* 0x001ea20000300800 */
[----:B-----5:R-:W-:Y:S01]  /*1b2d0*/  LOP3.LUT R4, R4, 0xff, RZ, 0xc0, !PT ;  /* 0x000000ff04047812 */ /* 0x020fe200078ec0ff */
[----:B------:R-:W-:Y:S01]  /*1b2e0*/  BSSY B1, `(.L_x_257) ;  /* 0x000000b000017945 */ /* 0x000fe20003800000 */
[----:B------:R-:W-:Y:S02]  /*1b2f0*/  ISETP.LT.OR P2, PT, R0, 0xda, !P0 ;  /* 0x000000da0000780c */ /* 0x000fe40004741670 */
[----:B------:R-:W-:-:S05]  /*1b300*/  F2FP.F16.E4M3.UNPACK_B R4, R4 ;  /* 0x00000004ff04723e */ /* 0x000fca00020006ff */
[----:B------:R-:W-:-:S05]  /*1b310*/  HADD2.F32 R4, -RZ, R4.H0_H0 ;  /* 0x20000004ff047230 */ /* 0x000fca0000004100 */
[----:B------:R-:W-:-:S04]  /*1b320*/  FMUL R4, R4, UR21 ;  /* 0x0000001504047c20 */ /* 0x000fc80008400000 */
[----:B--2---:R-:W-:-:S05]  /*1b330*/  FFMA R4, R5, UR20, R4 ;  /* 0x0000001405047c23 */ /* 0x004fca0008000004 */
[----:B------:R-:W-:Y:S02]  /*1b340*/  F2FP.SATFINITE.E4M3.F32.PACK_AB_MERGE_C R5, RZ, R4, RZ ;  /* 0x00000004ff05723e */ /* 0x000fe400048070ff */
[----:B------:R-:W-:-:S03]  /*1b350*/  PRMT R4, RZ, 0x7610, R4 ;  /* 0x00007610ff047816 */ /* 0x000fc60000000004 */
[----:B------:R0:W-:Y:S01]  /*1b360*/  @!P3 STG.E.U8 desc[UR14][R24.64+0xd8], R5 ;  /* 0x0000d8051800b986 */ /* 0x0001e2000c10110e */
[----:B------:R-:W-:Y:S05]  /*1b370*/  @P2 BRA `(.L_x_258) ;  /* 0x0000000000042947 */ /* 0x000fea0003800000 */
[----:B------:R2:W5:Y:S02]  /*1b380*/  LDG.E.U8 R4, desc[UR14][R32.64+0xd9] ;  /* 0x0000d90e20047981 */ /* 0x000564000c1e1100 */
.L_x_258:
[----:B------:R-:W-:Y:S05]  /*1b390*/  BSYNC B1 ;  /* 0x0000000000017941 */ /* 0x000fea0003800000 */
.L_x_257:
[----:B0-----:R-:W3:Y:S01]  /*1b3a0*/  LDL.LU R5, [R1+0x204] ;  /* 0x0002040001057983 */ /* 0x001ee20000300800 */
[----:B-----5:R-:W-:Y:S01]  /*1b3b0*/  LOP3.LUT R4, R4, 0xff, RZ, 0xc0, !PT ;  /* 0x000000ff04047812 */ /* 0x020fe200078ec0ff */
[----:B------:R-:W-:Y:S01]  /*1b3c0*/  BSSY B1, `(.L_x_259) ;  /* 0x000000b000017945 */ /* 0x000fe20003800000 */
[----:B------:R-:W-:Y:S02]  /*1b3d0*/  ISETP.LT.OR P3, PT, R0, 0xd9, !P1 ;  /* 0x000000d90000780c */ /* 0x000fe40004f61670 */
[----:B------:R-:W-:-:S05]  /*1b3e0*/  F2FP.F16.E4M3.UNPACK_B R4, R4 ;  /* 0x00000004ff04723e */ /* 0x000fca00020006ff */
[----:B------:R-:W-:-:S05]  /*1b3f0*/  HADD2.F32 R4, -RZ, R4.H0_H0 ;  /* 0x20000004ff047230 */ /* 0x000fca0000004100 */
[----:B------:R-:W-:-:S04]  /*1b400*/  FMUL R4, R4, UR21 ;  /* 0x0000001504047c20 */ /* 0x000fc80008400000 */
[----:B---3--:R-:W-:-:S05]  /*1b410*/  FFMA R4, R5, UR20, R4 ;  /* 0x0000001405047c23 */ /* 0x008fca0008000004 */
[----:B------:R-:W-:Y:S02]  /*1b420*/  F2FP.SATFINITE.E4M3.F32.PACK_AB_MERGE_C R5, RZ, R4, RZ ;  /* 0x00000004ff05723e */ /* 0x000fe400048070ff */
[----:B------:R-:W-:-:S03]  /*1b430*/  PRMT R4, RZ, 0x7610, R4 ;  /* 0x00007610ff047816 */ /* 0x000fc60000000004 */
[----:B------:R0:W-:Y:S01]  /*1b440*/  @!P2 STG.E.U8 desc[UR14][R24.64+0xd9], R5 ;  /* 0x0000d9051800a986 */ /* 0x0001e2000c10110e */
[----:B------:R-:W-:Y:S05]  /*1b450*/  @P3 BRA `(.L_x_260) ;  /* 0x0000000000043947 */ /* 0x000fea0003800000 */
[----:B------:R3:W5:Y:S02]  /*1b460*/  LDG.E.U8 R4, desc[UR14][R2.64+0xd8] ;  /* 0x0000d80e02047981 */ /* 0x000764000c1e1100 */
.L_x_260:
[----:B------:R-:W-:Y:S05]  /*1b470*/  BSYNC B1 ;  /* 0x0000000000017941 */ /* 0x000fea0003800000 */
.L_x_259:
        /* <DEDUP_REMOVED lines=13> */
.L_x_262:
[----:B------:R-:W-:Y:S05]  /*1b550*/  BSYNC B1 ;  /* 0x0000000000017941 */ /* 0x000fea0003800000 */
.L_x_261:
        /* <DEDUP_REMOVED lines=13> */
.L_x_264:
[----:B------:R-:W-:Y:S05]  /*1b630*/  BSYNC B1 ;  /* 0x0000000000017941 */ /* 0x000fea0003800000 */
.L_x_263:
        /* <DEDUP_REMOVED lines=13> */
.L_x_266:
[----:B------:R-:W-:Y:S05]  /*1b710*/  BSYNC B1 ;  /* 0x0000000000017941 */ /* 0x000fea0003800000 */
.L_x_265:
        /* <DEDUP_REMOVED lines=13> */
.L_x_268:
[----:B------:R-:W-:Y:S05]  /*1b7f0*/  BSYNC B1 ;  /* 0x0000000000017941 */ /* 0x000fea0003800000 */
.L_x_267:
        /* <DEDUP_REMOVED lines=13> */
.L_x_270:
[----:B------:R-:W-:Y:S05]  /*1b8d0*/  BSYNC B1 ;  /* 0x0000000000017941 */ /* 0x000fea0003800000 */
.L_x_269:
        /* <DEDUP_REMOVED lines=13> */
.L_x_272:
[----:B------:R-:W-:Y:S05]  /*1b9b0*/  BSYNC B1 ;  /* 0x0000000000017941 */ /* 0x000fea0003800000 */
.L_x_271:
        /* <DEDUP_REMOVED lines=13> */
.L_x_274:
[----:B------:R-:W-:Y:S05]  /*1ba90*/  BSYNC B1 ;  /* 0x0000000000017941 */ /* 0x000fea0003800000 */
.L_x_273:
        /* <DEDUP_REMOVED lines=13> */
.L_x_276:
[----:B------:R-:W-:Y:S05]  /*1bb70*/  BSYNC B1 ;  /* 0x0000000000017941 */ /* 0x000fea0003800000 */
.L_x_275:
        /* <DEDUP_REMOVED lines=13> */
.L_x_278:
[----:B------:R-:W-:Y:S05]  /*1bc50*/  BSYNC B1 ;  /* 0x0000000000017941 */ /* 0x000fea0003800000 */
.L_x_277:
        /* <DEDUP_REMOVED lines=13> */
.L_x_280:
[----:B------:R-:W-:Y:S05]  /*1bd30*/  BSYNC B1 ;  /* 0x0000000000017941 */ /* 0x000fea0003800000 */
.L_x_279:
        /* <DEDUP_REMOVED lines=13> */
.L_x_282:
[----:B------:R-:W-:Y:S05]  /*1be10*/  BSYNC B1 ;  /* 0x0000000000017941 */ /* 0x000fea0003800000 */
.L_x_281:
        /* <DEDUP_REMOVED lines=13> */
.L_x_284:
[----:B------:R-:W-:Y:S05]  /*1bef0*/  BSYNC B1 ;  /* 0x0000000000017941 */ /* 0x000fea0003800000 */
.L_x_283:
        /* <DEDUP_REMOVED lines=13> */
.L_x_286:
[----:B------:R-:W-:Y:S05]  /*1bfd0*/  BSYNC B1 ;  /* 0x0000000000017941 */ /* 0x000fea0003800000 */
.L_x_285:
        /* <DEDUP_REMOVED lines=13> */
.L_x_288:
[----:B------:R-:W-:Y:S05]  /*1c0b0*/  BSYNC B1 ;  /* 0x0000000000017941 */ /* 0x000fea0003800000 */
.L_x_287:
        /* <DEDUP_REMOVED lines=13> */
.L_x_290:
[----:B------:R-:W-:Y:S05]  /*1c190*/  BSYNC B1 ;  /* 0x0000000000017941 */ /* 0x000fea0003800000 */
.L_x_289:
        /* <DEDUP_REMOVED lines=13> */
.L_x_292:
[----:B------:R-:W-:Y:S05]  /*1c270*/  BSYNC B1 ;  /* 0x0000000000017941 */ /* 0x000fea0003800000 */
.L_x_291:
        /* <DEDUP_REMOVED lines=13> */
.L_x_294:
[----:B------:R-:W-:Y:S05]  /*1c350*/  BSYNC B1 ;  /* 0x0000000000017941 */ /* 0x000fea0003800000 */
.L_x_293:
[----:B------:R-:W2:Y:S01]  /*1c360*/  LDL.LU R7, [R1+0x24c] ;  /* 0x00024c0001077983 */ /* 0x000ea20000300800 */
[----:B-----5:R-:W-:Y:S01]  /*1c370*/  LOP3.LUT R4, R4, 0xff, RZ, 0xc0, !PT ;  /* 0x000000ff04047812 */ /* 0x020fe200078ec0ff */
[----:B------:R-:W-:Y:S01]  /*1c380*/  BSSY B1, `(.L_x_295) ;  /* 0x0000013000017945 */ /* 0x000fe20003800000 */
[----:B0-----:R-:W-:Y:S02]  /*1c390*/  IADD3 R5, P0, R35, 0x80, RZ ;  /* 0x0000008023057810 */ /* 0x001fe40007f1e0ff */
[----:B------:R-:W-:-:S03]  /*1c3a0*/  F2FP.F16.E4M3.UNPACK_B R4, R4 ;  /* 0x00000004ff04723e */ /* 0x000fc600020006ff */
[----:B--234-:R-:W-:Y:S01]  /*1c3b0*/  IMAD.X R2, RZ, RZ, R37, P0 ;  /* 0x000000ffff027224 */ /* 0x01cfe200000e0625 */
[----:B------:R-:W-:Y:S01]  /*1c3c0*/  ISETP.GE.AND P0, PT, R34, 0x81, PT ;  /* 0x000000812200780c */ /* 0x000fe20003f06270 */
[----:B------:R-:W-:Y:S02]  /*1c3d0*/  HADD2.F32 R4, -RZ, R4.H0_H0 ;  /* 0x20000004ff047230 */ /* 0x000fe40000004100 */
[----:B------:R-:W-:Y:S01]  /*1c3e0*/  IMAD R6, R2, UR6, RZ ;  /* 0x0000000602067c24 */ /* 0x000fe2000f8e02ff */
[----:B------:R-:W-:Y:S01]  /*1c3f0*/  ISETP.LT.OR P3, PT, R0, 0x1, !P0 ;  /* 0x000000010000780c */ /* 0x000fe20004761670 */
[----:B------:R-:W-:-:S04]  /*1c400*/  IMAD.WIDE.U32 R2, R5, UR6, R38 ;  /* 0x0000000605027c25 */ /* 0x000fc8000f8e0026 */
[----:B------:R-:W-:Y:S01]  /*1c410*/  FMUL R4, R4, UR21 ;  /* 0x0000001504047c20 */ /* 0x000fe20008400000 */
[----:B------:R-:W-:Y:S01]  /*1c420*/  IMAD R5, R5, UR7, R6 ;  /* 0x0000000705057c24 */ /* 0x000fe2000f8e0206 */
[----:B------:R-:W-:-:S04]  /*1c430*/  IADD3 R2, P2, R2, UR8, RZ ;  /* 0x0000000802027c10 */ /* 0x000fc8000ff5e0ff */
[----:B------:R-:W-:Y:S01]  /*1c440*/  IADD3.X R3, R3, UR9, R5, P2, !PT ;  /* 0x0000000903037c10 */ /* 0x000fe200097fe405 */
[----:B------:R-:W-:-:S05]  /*1c450*/  FFMA R4, R7, UR20, R4 ;  /* 0x0000001407047c23 */ /* 0x000fca0008000004 */
[----:B------:R-:W-:Y:S02]  /*1c460*/  F2FP.SATFINITE.E4M3.F32.PACK_AB_MERGE_C R7, RZ, R4, RZ ;  /* 0x00000004ff07723e */ /* 0x000fe400048070ff */
[----:B------:R-:W-:-:S03]  /*1c470*/  PRMT R4, RZ, 0x7610, R4 ;  /* 0x00007610ff047816 */ /* 0x000fc60000000004 */
[----:B------:R0:W-:Y:S01]  /*1c480*/  @!P1 STG.E.U8 desc[UR14][R26.64+0xf9], R7 ;  /* 0x0000f9071a009986 */ /* 0x0001e2000c10110e */
[----:B------:R-:W-:Y:S05]  /*1c490*/  @P3 BRA `(.L_x_296) ;  /* 0x0000000000043947 */ /* 0x000fea0003800000 */
[----:B------:R2:W5:Y:S02]  /*1c4a0*/  LDG.E.U8 R4, desc[UR14][R2.64] ;  /* 0x0000000e02047981 */ /* 0x000564000c1e1100 */
.L_x_296:
[----:B------:R-:W-:Y:S05]  /*1c4b0*/  BSYNC B1 ;  /* 0x0000000000017941 */ /* 0x000fea0003800000 */
.L_x_295:
[----:B------:R-:W3:Y:S01]  /*1c4c0*/  LDL.LU R5, [R1+0x250] ;  /* 0x0002500001057983 */ /* 0x000ee20000300800 */
        /* <DEDUP_REMOVED lines=12> */
.L_x_298:
[----:B------:R-:W-:Y:S05]  /*1c590*/  BSYNC B1 ;  /* 0x0000000000017941 */ /* 0x000fea0003800000 */
.L_x_297:
[----:B---3--:R-:W3:Y:S01]  /*1c5a0*/  LDL.LU R5, [R1+0x254] ;  /* 0x0002540001057983 */ /* 0x008ee20000300800 */
[----:B-----5:R-:W-:Y:S01]  /*1c5b0*/  LOP3.LUT R4, R4, 0xff, RZ, 0xc0, !PT ;  /* 0x000000ff04047812 */ /* 0x020fe200078ec0ff */
[----:B------:R-:W-:Y:S01]  /*1c5c0*/  BSSY B1, `(.L_x_299) ;  /* 0x0000013000017945 */ /* 0x000fe20003800000 */
[----:B------:R-:W-:Y:S02]  /*1c5d0*/  IADD3 R35, P1, R35, 0x88, RZ ;  /* 0x0000008823237810 */ /* 0x000fe40007f3e0ff */
[----:B------:R-:W-:Y:S02]  /*1c5e0*/  F2FP.F16.E4M3.UNPACK_B R4, R4 ;  /* 0x00000004ff04723e */ /* 0x000fe400020006ff */
[----:B------:R-:W-:Y:S01]  /*1c5f0*/  PRMT R6, RZ, 0x7610, R6 ;  /* 0x00007610ff067816 */ /* 0x000fe20000000006 */
[----:B------:R-:W-:Y:S01]  /*1c600*/  IMAD.X R36, RZ, RZ, R37, P1 ;  /* 0x000000ffff247224 */ /* 0x000fe200008e0625 */
[----:B------:R-:W-:Y:S01]  /*1c610*/  ISETP.GE.AND P1, PT, R34, 0x89, PT ;  /* 0x000000892200780c */ /* 0x000fe20003f26270 */
[----:B------:R-:W-:-:S02]  /*1c620*/  HADD2.F32 R4, -RZ, R4.H0_H0 ;  /* 0x20000004ff047230 */ /* 0x000fc40000004100 */
[----:B------:R-:W-:Y:S01]  /*1c630*/  IMAD R36, R36, UR6, RZ ;  /* 0x0000000624247c24 */ /* 0x000fe2000f8e02ff */
[----:B------:R-:W-:Y:S01]  /*1c640*/  ISETP.LT.OR P5, PT, R0, 0x1, !P1 ;  /* 0x000000010000780c */ /* 0x000fe20004fa1670 */
[----:B------:R-:W-:-:S04]  /*1c650*/  IMAD.WIDE.U32 R38, R35, UR6, R38 ;  /* 0x0000000623267c25 */ /* 0x000fc8000f8e0026 */
[----:B------:R-:W-:Y:S01]  /*1c660*/  FMUL R4, R4, UR21 ;  /* 0x0000001504047c20 */ /* 0x000fe20008400000 */
[----:B------:R-:W-:-:S03]  /*1c670*/  IMAD R35, R35, UR7, R36 ;  /* 0x0000000723237c24 */ /* 0x000fc6000f8e0224 */
[----:B---3--:R-:W-:Y:S01]  /*1c680*/  FFMA R5, R5, UR20, R4 ;  /* 0x0000001405057c23 */ /* 0x008fe20008000004 */
[----:B------:R-:W-:-:S04]  /*1c690*/  IADD3 R4, P3, R38, UR8, RZ ;  /* 0x0000000826047c10 */ /* 0x000fc8000ff7e0ff */
[----:B0-----:R-:W-:Y:S02]  /*1c6a0*/  F2FP.SATFINITE.E4M3.F32.PACK_AB_MERGE_C R7, RZ, R5, RZ ;  /* 0x00000005ff07723e */ /* 0x001fe400048070ff */
[----:B------:R-:W-:-:S03]  /*1c6b0*/  IADD3.X R5, R39, UR9, R35, P3, !PT ;  /* 0x0000000927057c10 */ /* 0x000fc60009ffe423 */
[----:B------:R0:W-:Y:S01]  /*1c6c0*/  @!P2 STG.E.U8 desc[UR14][R30.64+0x1], R7 ;  /* 0x000001071e00a986 */ /* 0x0001e2000c10110e */
[----:B------:R-:W-:Y:S05]  /*1c6d0*/  @P5 BRA `(.L_x_300) ;  /* 0x0000000000045947 */ /* 0x000fea0003800000 */
[----:B------:R3:W5:Y:S02]  /*1c6e0*/  LDG.E.U8 R6, desc[UR14][R4.64] ;  /* 0x0000000e04067981 */ /* 0x000764000c1e1100 */
.L_x_300:
[----:B------:R-:W-:Y:S05]  /*1c6f0*/  BSYNC B1 ;  /* 0x0000000000017941 */ /* 0x000fea0003800000 */
.L_x_299:
        /* <DEDUP_REMOVED lines=13> */
.L_x_302:
[----:B------:R-:W-:Y:S05]  /*1c7d0*/  BSYNC B1 ;  /* 0x0000000000017941 */ /* 0x000fea0003800000 */
.L_x_301:
        /* <DEDUP_REMOVED lines=13> */
.L_x_304:
[----:B------:R-:W-:Y:S05]  /*1c8b0*/  BSYNC B1 ;  /* 0x0000000000017941 */ /* 0x000fea0003800000 */
.L_x_303:
        /* <DEDUP_REMOVED lines=13> */
.L_x_306:
[----:B------:R-:W-:Y:S05]  /*1c990*/  BSYNC B1 ;  /* 0x0000000000017941 */ /* 0x000fea0003800000 */
.L_x_305:
        /* <DEDUP_REMOVED lines=13> */
.L_x_308:
[----:B------:R-:W-:Y:S05]  /*1ca70*/  BSYNC B1 ;  /* 0x0000000000017941 */ /* 0x000fea0003800000 */
.L_x_307:
        /* <DEDUP_REMOVED lines=13> */
.L_x_310:
[----:B------:R-:W-:Y:S05]  /*1cb50*/  BSYNC B1 ;  /* 0x0000000000017941 */ /* 0x000fea0003800000 */
.L_x_309:
        /* <DEDUP_REMOVED lines=13> */
.L_x_312:
[----:B------:R-:W-:Y:S05]  /*1cc30*/  BSYNC B1 ;  /* 0x0000000000017941 */ /* 0x000fea0003800000 */
.L_x_311:
        /* <DEDUP_REMOVED lines=13> */
.L_x_314:
[----:B------:R-:W-:Y:S05]  /*1cd10*/  BSYNC B1 ;  /* 0x0000000000017941 */ /* 0x000fea0003800000 */
.L_x_313:
        /* <DEDUP_REMOVED lines=13> */
.L_x_316:
[----:B------:R-:W-:Y:S05]  /*1cdf0*/  BSYNC B1 ;  /* 0x0000000000017941 */ /* 0x000fea0003800000 */
.L_x_315:
        /* <DEDUP_REMOVED lines=13> */
.L_x_318:
[----:B------:R-:W-:Y:S05]  /*1ced0*/  BSYNC B1 ;  /* 0x0000000000017941 */ /* 0x000fea0003800000 */
.L_x_317:
        /* <DEDUP_REMOVED lines=13> */
.L_x_320:
[----:B------:R-:W-:Y:S05]  /*1cfb0*/  BSYNC B1 ;  /* 0x0000000000017941 */ /* 0x000fea0003800000 */
.L_x_319:
        /* <DEDUP_REMOVED lines=13> */
.L_x_322:
[----:B------:R-:W-:Y:S05]  /*1d090*/  BSYNC B1 ;  /* 0x0000000000017941 */ /* 0x000fea0003800000 */
.L_x_321:
        /* <DEDUP_REMOVED lines=13> */
.L_x_324:
[----:B------:R-:W-:Y:S05]  /*1d170*/  BSYNC B1 ;  /* 0x0000000000017941 */ /* 0x000fea0003800000 */
.L_x_323:
        /* <DEDUP_REMOVED lines=13> */
.L_x_326:
[----:B------:R-:W-:Y:S05]  /*1d250*/  BSYNC B1 ;  /* 0x0000000000017941 */ /* 0x000fea0003800000 */
.L_x_325:
        /* <DEDUP_REMOVED lines=13> */
.L_x_328:
[----:B------:R-:W-:Y:S05]  /*1d330*/  BSYNC B1 ;  /* 0x0000000000017941 */ /* 0x000fea0003800000 */
.L_x_327:
        /* <DEDUP_REMOVED lines=13> */
.L_x_330:
[----:B------:R-:W-:Y:S05]  /*1d410*/  BSYNC B1 ;  /* 0x0000000000017941 */ /* 0x000fea0003800000 */
.L_x_329:
        /* <DEDUP_REMOVED lines=13> */
.L_x_332:
[----:B------:R-:W-:Y:S05]  /*1d4f0*/  BSYNC B1 ;  /* 0x0000000000017941 */ /* 0x000fea0003800000 */
.L_x_331:
        /* <DEDUP_REMOVED lines=13> */
.L_x_334:
[----:B------:R-:W-:Y:S05]  /*1d5d0*/  BSYNC B1 ;  /* 0x0000000000017941 */ /* 0x000fea0003800000 */
.L_x_333:
        /* <DEDUP_REMOVED lines=13> */
.L_x_336:
[----:B------:R-:W-:Y:S05]  /*1d6b0*/  BSYNC B1 ;  /* 0x0000000000017941 */ /* 0x000fea0003800000 */
.L_x_335:
        /* <DEDUP_REMOVED lines=13> */
.L_x_338:
[----:B------:R-:W-:Y:S05]  /*1d790*/  BSYNC B1 ;  /* 0x0000000000017941 */ /* 0x000fea0003800000 */
.L_x_337:
        /* <DEDUP_REMOVED lines=13> */
.L_x_340:
[----:B------:R-:W-:Y:S05]  /*1d870*/  BSYNC B1 ;  /* 0x0000000000017941 */ /* 0x000fea0003800000 */
.L_x_339:
        /* <DEDUP_REMOVED lines=13> */
.L_x_342:
[----:B------:R-:W-:Y:S05]  /*1d950*/  BSYNC B1 ;  /* 0x0000000000017941 */ /* 0x000fea0003800000 */
.L_x_341:
        /* <DEDUP_REMOVED lines=13> */
.L_x_344:
[----:B------:R-:W-:Y:S05]  /*1da30*/  BSYNC B1 ;  /* 0x0000000000017941 */ /* 0x000fea0003800000 */
.L_x_343:
        /* <DEDUP_REMOVED lines=13> */
.L_x_346:
[----:B------:R-:W-:Y:S05]  /*1db10*/  BSYNC B1 ;  /* 0x0000000000017941 */ /* 0x000fea0003800000 */
.L_x_345:
        /* <DEDUP_REMOVED lines=13> */
.L_x_348:
[----:B------:R-:W-:Y:S05]  /*1dbf0*/  BSYNC B1 ;  /* 0x0000000000017941 */ /* 0x000fea0003800000 */
.L_x_347:
        /* <DEDUP_REMOVED lines=13> */
.L_x_350:
[----:B------:R-:W-:Y:S05]  /*1dcd0*/  BSYNC B1 ;  /* 0x0000000000017941 */ /* 0x000fea0003800000 */
.L_x_349:
        /* <DEDUP_REMOVED lines=13> */
.L_x_352:
[----:B------:R-:W-:Y:S05]  /*1ddb0*/  BSYNC B1 ;  /* 0x0000000000017941 */ /* 0x000fea0003800000 */
.L_x_351:
        /* <DEDUP_REMOVED lines=13> */
.L_x_354:
[----:B------:R-:W-:Y:S05]  /*1de90*/  BSYNC B1 ;  /* 0x0000000000017941 */ /* 0x000fea0003800000 */
.L_x_353:
        /* <DEDUP_REMOVED lines=13> */
.L_x_356:
[----:B------:R-:W-:Y:S05]  /*1df70*/  BSYNC B1 ;  /* 0x0000000000017941 */ /* 0x000fea0003800000 */
.L_x_355:
        /* <DEDUP_REMOVED lines=13> */
.L_x_358:
[----:B------:R-:W-:Y:S05]  /*1e050*/  BSYNC B1 ;  /* 0x0000000000017941 */ /* 0x000fea0003800000 */
.L_x_357:
        /* <DEDUP_REMOVED lines=13> */
.L_x_360:
[----:B------:R-:W-:Y:S05]  /*1e130*/  BSYNC B1 ;  /* 0x0000000000017941 */ /* 0x000fea0003800000 */
.L_x_359:
        /* <DEDUP_REMOVED lines=13> */
.L_x_362:
[----:B------:R-:W-:Y:S05]  /*1e210*/  BSYNC B1 ;  /* 0x0000000000017941 */ /* 0x000fea0003800000 */
.L_x_361:
        /* <DEDUP_REMOVED lines=13> */
.L_x_364:
[----:B------:R-:W-:Y:S05]  /*1e2f0*/  BSYNC B1 ;  /* 0x0000000000017941 */ /* 0x000fea0003800000 */
.L_x_363:
        /* <DEDUP_REMOVED lines=13> */
.L_x_366:
[----:B------:R-:W-:Y:S05]  /*1e3d0*/  BSYNC B1 ;  /* 0x0000000000017941 */ /* 0x000fea0003800000 */
.L_x_365:
        /* <DEDUP_REMOVED lines=13> */
.L_x_368:
[----:B------:R-:W-:Y:S05]  /*1e4b0*/  BSYNC B1 ;  /* 0x0000000000017941 */ /* 0x000fea0003800000 */
.L_x_367:
        /* <DEDUP_REMOVED lines=13> */
.L_x_370:
[----:B------:R-:W-:Y:S05]  /*1e590*/  BSYNC B1 ;  /* 0x0000000000017941 */ /* 0x000fea0003800000 */
.L_x_369:
        /* <DEDUP_REMOVED lines=13> */
.L_x_372:
[----:B------:R-:W-:Y:S05]  /*1e670*/  BSYNC B1 ;  /* 0x0000000000017941 */ /* 0x000fea0003800000 */
.L_x_371:
        /* <DEDUP_REMOVED lines=13> */
.L_x_374:
[----:B------:R-:W-:Y:S05]  /*1e750*/  BSYNC B1 ;  /* 0x0000000000017941 */ /* 0x000fea0003800000 */
.L_x_373:
        /* <DEDUP_REMOVED lines=13> */
.L_x_376:
[----:B------:R-:W-:Y:S05]  /*1e830*/  BSYNC B1 ;  /* 0x0000000000017941 */ /* 0x000fea0003800000 */
.L_x_375:
        /* <DEDUP_REMOVED lines=13> */
.L_x_378:
[----:B------:R-:W-:Y:S05]  /*1e910*/  BSYNC B1 ;  /* 0x0000000000017941 */ /* 0x000fea0003800000 */
.L_x_377:
        /* <DEDUP_REMOVED lines=13> */
.L_x_380:
[----:B------:R-:W-:Y:S05]  /*1e9f0*/  BSYNC B1 ;  /* 0x0000000000017941 */ /* 0x000fea0003800000 */
.L_x_379:
        /* <DEDUP_REMOVED lines=13> */
.L_x_382:
[----:B------:R-:W-:Y:S05]  /*1ead0*/  BSYNC B1 ;  /* 0x0000000000017941 */ /* 0x000fea0003800000 */
.L_x_381:
        /* <DEDUP_REMOVED lines=13> */
.L_x_384:
[----:B------:R-:W-:Y:S05]  /*1ebb0*/  BSYNC B1 ;  /* 0x0000000000017941 */ /* 0x000fea0003800000 */
.L_x_383:
        /* <DEDUP_REMOVED lines=13> */
.L_x_386:
[----:B------:R-:W-:Y:S05]  /*1ec90*/  BSYNC B1 ;  /* 0x0000000000017941 */ /* 0x000fea0003800000 */
.L_x_385:
        /* <DEDUP_REMOVED lines=13> */
.L_x_388:
[----:B------:R-:W-:Y:S05]  /*1ed70*/  BSYNC B1 ;  /* 0x0000000000017941 */ /* 0x000fea0003800000 */
.L_x_387:
        /* <DEDUP_REMOVED lines=13> */
.L_x_390:
[----:B------:R-:W-:Y:S05]  /*1ee50*/  BSYNC B1 ;  /* 0x0000000000017941 */ /* 0x000fea0003800000 */
.L_x_389:
        /* <DEDUP_REMOVED lines=13> */
.L_x_392:
[----:B------:R-:W-:Y:S05]  /*1ef30*/  BSYNC B1 ;  /* 0x0000000000017941 */ /* 0x000fea0003800000 */
.L_x_391:
        /* <DEDUP_REMOVED lines=13> */
.L_x_394:
[----:B------:R-:W-:Y:S05]  /*1f010*/  BSYNC B1 ;  /* 0x0000000000017941 */ /* 0x000fea0003800000 */
.L_x_393:
        /* <DEDUP_REMOVED lines=13> */
.L_x_396:
[----:B------:R-:W-:Y:S05]  /*1f0f0*/  BSYNC B1 ;  /* 0x0000000000017941 */ /* 0x000fea0003800000 */
.L_x_395:
        /* <DEDUP_REMOVED lines=13> */
.L_x_398:
[----:B------:R-:W-:Y:S05]  /*1f1d0*/  BSYNC B1 ;  /* 0x0000000000017941 */ /* 0x000fea0003800000 */
.L_x_397:
        /* <DEDUP_REMOVED lines=13> */
.L_x_400:
[----:B------:R-:W-:Y:S05]  /*1f2b0*/  BSYNC B1 ;  /* 0x0000000000017941 */ /* 0x000fea0003800000 */
.L_x_399:
        /* <DEDUP_REMOVED lines=13> */
.L_x_402:
[----:B------:R-:W-:Y:S05]  /*1f390*/  BSYNC B1 ;  /* 0x0000000000017941 */ /* 0x000fea0003800000 */
.L_x_401:
        /* <DEDUP_REMOVED lines=13> */
.L_x_404:
[----:B------:R-:W-:Y:S05]  /*1f470*/  BSYNC B1 ;  /* 0x0000000000017941 */ /* 0x000fea0003800000 */
.L_x_403:
        /* <DEDUP_REMOVED lines=13> */
.L_x_406:
[----:B------:R-:W-:Y:S05]  /*1f550*/  BSYNC B1 ;  /* 0x0000000000017941 */ /* 0x000fea0003800000 */
.L_x_405:
        /* <DEDUP_REMOVED lines=13> */
.L_x_408:
[----:B------:R-:W-:Y:S05]  /*1f630*/  BSYNC B1 ;  /* 0x0000000000017941 */ /* 0x000fea0003800000 */
.L_x_407:
        /* <DEDUP_REMOVED lines=13> */
.L_x_410:
[----:B------:R-:W-:Y:S05]  /*1f710*/  BSYNC B1 ;  /* 0x0000000000017941 */ /* 0x000fea0003800000 */
.L_x_409:
        /* <DEDUP_REMOVED lines=13> */
.L_x_412:
[----:B------:R-:W-:Y:S05]  /*1f7f0*/  BSYNC B1 ;  /* 0x0000000000017941 */ /* 0x000fea0003800000 */
.L_x_411:
        /* <DEDUP_REMOVED lines=13> */
.L_x_414:
[----:B------:R-:W-:Y:S05]  /*1f8d0*/  BSYNC B1 ;  /* 0x0000000000017941 */ /* 0x000fea0003800000 */
.L_x_413:
        /* <DEDUP_REMOVED lines=13> */
.L_x_416:
[----:B------:R-:W-:Y:S05]  /*1f9b0*/  BSYNC B1 ;  /* 0x0000000000017941 */ /* 0x000fea0003800000 */
.L_x_415:
        /* <DEDUP_REMOVED lines=13> */
.L_x_418:
[----:B------:R-:W-:Y:S05]  /*1fa90*/  BSYNC B1 ;  /* 0x0000000000017941 */ /* 0x000fea0003800000 */
.L_x_417:
        /* <DEDUP_REMOVED lines=13> */
.L_x_420:
[----:B------:R-:W-:Y:S05]  /*1fb70*/  BSYNC B1 ;  /* 0x0000000000017941 */ /* 0x000fea0003800000 */
.L_x_419:
        /* <DEDUP_REMOVED lines=13> */
.L_x_422:
[----:B------:R-:W-:Y:S05]  /*1fc50*/  BSYNC B1 ;  /* 0x0000000000017941 */ /* 0x000fea0003800000 */
.L_x_421:
        /* <DEDUP_REMOVED lines=13> */
.L_x_424:
[----:B------:R-:W-:Y:S05]  /*1fd30*/  BSYNC B1 ;  /* 0x0000000000017941 */ /* 0x000fea0003800000 */
.L_x_423:
        /* <DEDUP_REMOVED lines=13> */
.L_x_426:
[----:B------:R-:W-:Y:S05]  /*1fe10*/  BSYNC B1 ;  /* 0x0000000000017941 */ /* 0x000fea0003800000 */
.L_x_425:
        /* <DEDUP_REMOVED lines=13> */
.L_x_428:
[----:B------:R-:W-:Y:S05]  /*1fef0*/  BSYNC B1 ;  /* 0x0000000000017941 */ /* 0x000fea0003800000 */
.L_x_427:
        /* <DEDUP_REMOVED lines=13> */
.L_x_430:
[----:B------:R-:W-:Y:S05]  /*1ffd0*/  BSYNC B1 ;  /* 0x0000000000017941 */ /* 0x000fea0003800000 */
.L_x_429:
        /* <DEDUP_REMOVED lines=13> */
.L_x_432:
[----:B------:R-:W-:Y:S05]  /*200b0*/  BSYNC B1 ;  /* 0x0000000000017941 */ /* 0x000fea0003800000 */
.L_x_431:
        /* <DEDUP_REMOVED lines=13> */
.L_x_434:
[----:B------:R-:W-:Y:S05]  /*20190*/  BSYNC B1 ;  /* 0x0000000000017941 */ /* 0x000fea0003800000 */
.L_x_433:
        /* <DEDUP_REMOVED lines=13> */
.L_x_436:
[----:B------:R-:W-:Y:S05]  /*20270*/  BSYNC B1 ;  /* 0x0000000000017941 */ /* 0x000fea0003800000 */
.L_x_435:
        /* <DEDUP_REMOVED lines=13> */
.L_x_438:
[----:B------:R-:W-:Y:S05]  /*20350*/  BSYNC B1 ;  /* 0x0000000000017941 */ /* 0x000fea0003800000 */
.L_x_437:
        /* <DEDUP_REMOVED lines=13> */
.L_x_440:
[----:B------:R-:W-:Y:S05]  /*20430*/  BSYNC B1 ;  /* 0x0000000000017941 */ /* 0x000fea0003800000 */
.L_x_439:
        /* <DEDUP_REMOVED lines=13> */
.L_x_442:
[----:B------:R-:W-:Y:S05]  /*20510*/  BSYNC B1 ;  /* 0x0000000000017941 */ /* 0x000fea0003800000 */
.L_x_441:
        /* <DEDUP_REMOVED lines=13> */
.L_x_444:
[----:B------:R-:W-:Y:S05]  /*205f0*/  BSYNC B1 ;  /* 0x0000000000017941 */ /* 0x000fea0003800000 */
.L_x_443:
        /* <DEDUP_REMOVED lines=13> */
.L_x_446:
[----:B------:R-:W-:Y:S05]  /*206d0*/  BSYNC B1 ;  /* 0x0000000000017941 */ /* 0x000fea0003800000 */
.L_x_445:
        /* <DEDUP_REMOVED lines=13> */
.L_x_448:
[----:B------:R-:W-:Y:S05]  /*207b0*/  BSYNC B1 ;  /* 0x0000000000017941 */ /* 0x000fea0003800000 */
.L_x_447:
        /* <DEDUP_REMOVED lines=13> */
.L_x_450:
[----:B------:R-:W-:Y:S05]  /*20890*/  BSYNC B1 ;  /* 0x0000000000017941 */ /* 0x000fea0003800000 */
.L_x_449:
        /* <DEDUP_REMOVED lines=13> */
.L_x_452:
[----:B------:R-:W-:Y:S05]  /*20970*/  BSYNC B1 ;  /* 0x0000000000017941 */ /* 0x000fea0003800000 */
.L_x_451:
        /* <DEDUP_REMOVED lines=13> */
.L_x_454:
[----:B------:R-:W-:Y:S05]  /*20a50*/  BSYNC B1 ;  /* 0x0000000000017941 */ /* 0x000fea0003800000 */
.L_x_453:
        /* <DEDUP_REMOVED lines=13> */
.L_x_456:
[----:B------:R-:W-:Y:S05]  /*20b30*/  BSYNC B1 ;  /* 0x0000000000017941 */ /* 0x000fea0003800000 */
.L_x_455:
        /* <DEDUP_REMOVED lines=13> */
.L_x_458:
[----:B------:R-:W-:Y:S05]  /*20c10*/  BSYNC B1 ;  /* 0x0000000000017941 */ /* 0x000fea0003800000 */
.L_x_457:
        /* <DEDUP_REMOVED lines=13> */
.L_x_460:
[----:B------:R-:W-:Y:S05]  /*20cf0*/  BSYNC B1 ;  /* 0x0000000000017941 */ /* 0x000fea0003800000 */
.L_x_459:
        /* <DEDUP_REMOVED lines=13> */
.L_x_462:
[----:B------:R-:W-:Y:S05]  /*20dd0*/  BSYNC B1 ;  /* 0x0000000000017941 */ /* 0x000fea0003800000 */
.L_x_461:
        /* <DEDUP_REMOVED lines=13> */
.L_x_464:
[----:B------:R-:W-:Y:S05]  /*20eb0*/  BSYNC B1 ;  /* 0x0000000000017941 */ /* 0x000fea0003800000 */
.L_x_463:
        /* <DEDUP_REMOVED lines=13> */
.L_x_466:
[----:B------:R-:W-:Y:S05]  /*20f90*/  BSYNC B1 ;  /* 0x0000000000017941 */ /* 0x000fea0003800000 */
.L_x_465:
        /* <DEDUP_REMOVED lines=13> */
.L_x_468:
[----:B------:R-:W-:Y:S05]  /*21070*/  BSYNC B1 ;  /* 0x0000000000017941 */ /* 0x000fea0003800000 */
.L_x_467:
        /* <DEDUP_REMOVED lines=13> */
.L_x_470:
[----:B------:R-:W-:Y:S05]  /*21150*/  BSYNC B1 ;  /* 0x0000000000017941 */ /* 0x000fea0003800000 */
.L_x_469:
        /* <DEDUP_REMOVED lines=13> */
.L_x_472:
[----:B------:R-:W-:Y:S05]  /*21230*/  BSYNC B1 ;  /* 0x0000000000017941 */ /* 0x000fea0003800000 */
.L_x_471:
        /* <DEDUP_REMOVED lines=13> */
.L_x_474:
[----:B------:R-:W-:Y:S05]  /*21310*/  BSYNC B1 ;  /* 0x0000000000017941 */ /* 0x000fea0003800000 */
.L_x_473:
        /* <DEDUP_REMOVED lines=13> */
.L_x_476:
[----:B------:R-:W-:Y:S05]  /*213f0*/  BSYNC B1 ;  /* 0x0000000000017941 */ /* 0x000fea0003800000 */
.L_x_475:
        /* <DEDUP_REMOVED lines=13> */
.L_x_478:
[----:B------:R-:W-:Y:S05]  /*214d0*/  BSYNC B1 ;  /* 0x0000000000017941 */ /* 0x000fea0003800000 */
.L_x_477:
        /* <DEDUP_REMOVED lines=13> */
.L_x_480:
[----:B------:R-:W-:Y:S05]  /*215b0*/  BSYNC B1 ;  /* 0x0000000000017941 */ /* 0x000fea0003800000 */
.L_x_479:
        /* <DEDUP_REMOVED lines=13> */
.L_x_482:
[----:B------:R-:W-:Y:S05]  /*21690*/  BSYNC B1 ;  /* 0x0000000000017941 */ /* 0x000fea0003800000 */
.L_x_481:
        /* <DEDUP_REMOVED lines=13> */
.L_x_484:
[----:B------:R-:W-:Y:S05]  /*21770*/  BSYNC B1 ;  /* 0x0000000000017941 */ /* 0x000fea0003800000 */
.L_x_483:
        /* <DEDUP_REMOVED lines=13> */
.L_x_486:
[----:B------:R-:W-:Y:S05]  /*21850*/  BSYNC B1 ;  /* 0x0000000000017941 */ /* 0x000fea0003800000 */
.L_x_485:
        /* <DEDUP_REMOVED lines=13> */
.L_x_488:
[----:B------:R-:W-:Y:S05]  /*21930*/  BSYNC B1 ;  /* 0x0000000000017941 */ /* 0x000fea0003800000 */
.L_x_487:
        /* <DEDUP_REMOVED lines=13> */
.L_x_490:
[----:B------:R-:W-:Y:S05]  /*21a10*/  BSYNC B1 ;  /* 0x0000000000017941 */ /* 0x000fea0003800000 */
.L_x_489:
        /* <DEDUP_REMOVED lines=13> */
.L_x_492:
[----:B------:R-:W-:Y:S05]  /*21af0*/  BSYNC B1 ;  /* 0x0000000000017941 */ /* 0x000fea0003800000 */
.L_x_491:
        /* <DEDUP_REMOVED lines=13> */
.L_x_494:
[----:B------:R-:W-:Y:S05]  /*21bd0*/  BSYNC B1 ;  /* 0x0000000000017941 */ /* 0x000fea0003800000 */
.L_x_493:
        /* <DEDUP_REMOVED lines=13> */
.L_x_496:
[----:B------:R-:W-:Y:S05]  /*21cb0*/  BSYNC B1 ;  /* 0x0000000000017941 */ /* 0x000fea0003800000 */
.L_x_495:
        /* <DEDUP_REMOVED lines=13> */
.L_x_498:
[----:B------:R-:W-:Y:S05]  /*21d90*/  BSYNC B1 ;  /* 0x0000000000017941 */ /* 0x000fea0003800000 */
.L_x_497:
        /* <DEDUP_REMOVED lines=13> */
.L_x_500:
[----:B------:R-:W-:Y:S05]  /*21e70*/  BSYNC B1 ;  /* 0x0000000000017941 */ /* 0x000fea0003800000 */
.L_x_499:
        /* <DEDUP_REMOVED lines=13> */
.L_x_502:
[----:B------:R-:W-:Y:S05]  /*21f50*/  BSYNC B1 ;  /* 0x0000000000017941 */ /* 0x000fea0003800000 */
.L_x_501:
        /* <DEDUP_REMOVED lines=13> */
.L_x_504:
[----:B------:R-:W-:Y:S05]  /*22030*/  BSYNC B1 ;  /* 0x0000000000017941 */ /* 0x000fea0003800000 */
.L_x_503:
        /* <DEDUP_REMOVED lines=13> */
.L_x_506:
[----:B------:R-:W-:Y:S05]  /*22110*/  BSYNC B1 ;  /* 0x0000000000017941 */ /* 0x000fea0003800000 */
.L_x_505:
        /* <DEDUP_REMOVED lines=13> */
.L_x_508:
[----:B------:R-:W-:Y:S05]  /*221f0*/  BSYNC B1 ;  /* 0x0000000000017941 */ /* 0x000fea0003800000 */
.L_x_507:
        /* <DEDUP_REMOVED lines=13> */
.L_x_510:
[----:B------:R-:W-:Y:S05]  /*222d0*/  BSYNC B1 ;  /* 0x0000000000017941 */ /* 0x000fea0003800000 */
.L_x_509:
        /* <DEDUP_REMOVED lines=13> */
.L_x_512:
[----:B------:R-:W-:Y:S05]  /*223b0*/  BSYNC B1 ;  /* 0x0000000000017941 */ /* 0x000fea0003800000 */
.L_x_511:
        /* <DEDUP_REMOVED lines=13> */
.L_x_514:
[----:B------:R-:W-:Y:S05]  /*22490*/  BSYNC B1 ;  /* 0x0000000000017941 */ /* 0x000fea0003800000 */
.L_x_513:
        /* <DEDUP_REMOVED lines=13> */
.L_x_516:
[----:B------:R-:W-:Y:S05]  /*22570*/  BSYNC B1 ;  /* 0x0000000000017941 */ /* 0x000fea0003800000 */
.L_x_515:
        /* <DEDUP_REMOVED lines=13> */
.L_x_518:
[----:B------:R-:W-:Y:S05]  /*22650*/  BSYNC B1 ;  /* 0x0000000000017941 */ /* 0x000fea0003800000 */
.L_x_517:
        /* <DEDUP_REMOVED lines=13> */
.L_x_520:
[----:B------:R-:W-:Y:S05]  /*22730*/  BSYNC B1 ;  /* 0x0000000000017941 */ /* 0x000fea0003800000 */
.L_x_519:
        /* <DEDUP_REMOVED lines=13> */
.L_x_522:
[----:B------:R-:W-:Y:S05]  /*22810*/  BSYNC B1 ;  /* 0x0000000000017941 */ /* 0x000fea0003800000 */
.L_x_521:
        /* <DEDUP_REMOVED lines=13> */
.L_x_524:
[----:B------:R-:W-:Y:S05]  /*228f0*/  BSYNC B1 ;  /* 0x0000000000017941 */ /* 0x000fea0003800000 */
.L_x_523:
        /* <DEDUP_REMOVED lines=13> */
.L_x_526:
[----:B------:R-:W-:Y:S05]  /*229d0*/  BSYNC B1 ;  /* 0x0000000000017941 */ /* 0x000fea0003800000 */
.L_x_525:
        /* <DEDUP_REMOVED lines=13> */
.L_x_528:
[----:B------:R-:W-:Y:S05]  /*22ab0*/  BSYNC B1 ;  /* 0x0000000000017941 */ /* 0x000fea0003800000 */
.L_x_527:
        /* <DEDUP_REMOVED lines=13> */
.L_x_530:
[----:B------:R-:W-:Y:S05]  /*22b90*/  BSYNC B1 ;  /* 0x0000000000017941 */ /* 0x000fea0003800000 */
.L_x_529:
        /* <DEDUP_REMOVED lines=13> */
.L_x_532:
[----:B------:R-:W-:Y:S05]  /*22c70*/  BSYNC B1 ;  /* 0x0000000000017941 */ /* 0x000fea0003800000 */
.L_x_531:
        /* <DEDUP_REMOVED lines=13> */
.L_x_534:
[----:B------:R-:W-:Y:S05]  /*22d50*/  BSYNC B1 ;  /* 0x0000000000017941 */ /* 0x000fea0003800000 */
.L_x_533:
        /* <DEDUP_REMOVED lines=13> */
.L_x_536:
[----:B------:R-:W-:Y:S05]  /*22e30*/  BSYNC B1 ;  /* 0x0000000000017941 */ /* 0x000fea0003800000 */
.L_x_535:
        /* <DEDUP_REMOVED lines=13> */
.L_x_538:
[----:B------:R-:W-:Y:S05]  /*22f10*/  BSYNC B1 ;  /* 0x0000000000017941 */ /* 0x000fea0003800000 */
.L_x_537:
        /* <DEDUP_REMOVED lines=13> */
.L_x_540:
[----:B------:R-:W-:Y:S05]  /*22ff0*/  BSYNC B1 ;  /* 0x0000000000017941 */ /* 0x000fea0003800000 */
.L_x_539:
        /* <DEDUP_REMOVED lines=13> */
.L_x_542:
[----:B------:R-:W-:Y:S05]  /*230d0*/  BSYNC B1 ;  /* 0x0000000000017941 */ /* 0x000fea0003800000 */
.L_x_541:
        /* <DEDUP_REMOVED lines=13> */
.L_x_544:
[----:B------:R-:W-:Y:S05]  /*231b0*/  BSYNC B1 ;  /* 0x0000000000017941 */ /* 0x000fea0003800000 */
.L_x_543:
        /* <DEDUP_REMOVED lines=13> */
.L_x_546:
[----:B------:R-:W-:Y:S05]  /*23290*/  BSYNC B1 ;  /* 0x0000000000017941 */ /* 0x000fea0003800000 */
.L_x_545:
[----:B--234-:R-:W2:Y:S01]  /*232a0*/  LDL.LU R3, [R1+0x444] ;  /* 0x0004440001037983 */ /* 0x01cea20000300800 */
[----:B-----5:R-:W-:Y:S01]  /*232b0*/  LOP3.LUT R6, R6, 0xff, RZ, 0xc0, !PT ;  /* 0x000000ff06067812 */ /* 0x020fe200078ec0ff */
[----:B------:R-:W-:Y:S01]  /*232c0*/  BSSY B1, `(.L_x_547) ;  /* 0x000000b000017945 */ /* 0x000fe20003800000 */
[----:B------:R-:W-:Y:S02]  /*232d0*/  ISETP.LT.OR P2, PT, R0, 0xf9, !P1 ;  /* 0x000000f90000780c */ /* 0x000fe40004f41670 */
[----:B------:R-:W-:Y:S02]  /*232e0*/  F2FP.F16.E4M3.UNPACK_B R6, R6 ;  /* 0x00000006ff06723e */ /* 0x000fe400020006ff */
[----:B------:R-:W-:-:S03]  /*232f0*/  PRMT R2, RZ, 0x7610, R2 ;  /* 0x00007610ff027816 */ /* 0x000fc60000000002 */
[----:B------:R-:W-:-:S05]  /*23300*/  HADD2.F32 R6, -RZ, R6.H0_H0 ;  /* 0x20000006ff067230 */ /* 0x000fca0000004100 */
[----:B------:R-:W-:-:S04]  /*23310*/  FMUL R6, R6, UR21 ;  /* 0x0000001506067c20 */ /* 0x000fc80008400000 */
[----:B--2---:R-:W-:-:S05]  /*23320*/  FFMA R6, R3, UR20, R6 ;  /* 0x0000001403067c23 */ /* 0x004fca0008000006 */
[----:B------:R-:W-:-:S05]  /*23330*/  F2FP.SATFINITE.E4M3.F32.PACK_AB_MERGE_C R3, RZ, R6, RZ ;  /* 0x00000006ff03723e */ /* 0x000fca00048070ff */
[----:B------:R2:W-:Y:S01]  /*23340*/  @!P0 STG.E.U8 desc[UR14][R30.64+0xf9], R3 ;  /* 0x0000f9031e008986 */ /* 0x0005e2000c10110e */
[----:B------:R-:W-:Y:S05]  /*23350*/  @P2 BRA `(.L_x_548) ;  /* 0x0000000000042947 */ /* 0x000fea0003800000 */
[----:B------:R3:W5:Y:S02]  /*23360*/  LDG.E.U8 R2, desc[UR14][R4.64+0xf8] ;  /* 0x0000f80e04027981 */ /* 0x000764000c1e1100 */
.L_x_548:
[----:B------:R-:W-:Y:S05]  /*23370*/  BSYNC B1 ;  /* 0x0000000000017941 */ /* 0x000fea0003800000 */
.L_x_547:
[----:B--2---:R-:W2:Y:S01]  /*23380*/  LDL.LU R3, [R1+0x448] ;  /* 0x0004480001037983 */ /* 0x004ea20000300800 */
        /* <DEDUP_REMOVED lines=12> */
.L_x_550:
[----:B------:R-:W-:Y:S05]  /*23450*/  BSYNC B1 ;  /* 0x0000000000017941 */ /* 0x000fea0003800000 */
.L_x_549:
[----:B------:R-:W-:Y:S05]  /*23460*/  @P1 BRA `(.L_x_551) ;  /* 0x0000004800841947 */ /* 0x000fea0003800000 */
[----:B------:R-:W2:Y:S01]  /*23470*/  LDL.LU R2, [R1+0x44c] ;  /* 0x00044c0001027983 */ /* 0x000ea20000300800 */
[----:B-----5:R-:W-:-:S04]  /*23480*/  LOP3.LUT R0, R0, 0xff, RZ, 0xc0, !PT ;  /* 0x000000ff00007812 */ /* 0x020fc800078ec0ff */
[----:B------:R-:W-:-:S05]  /*23490*/  F2FP.F16.E4M3.UNPACK_B R0, R0 ;  /* 0x00000000ff00723e */ /* 0x000fca00020006ff */
[----:B------:R-:W-:-:S05]  /*234a0*/  HADD2.F32 R0, -RZ, R0.H0_H0 ;  /* 0x20000000ff007230 */ /* 0x000fca0000004100 */
[----:B------:R-:W-:-:S04]  /*234b0*/  FMUL R0, R0, UR21 ;  /* 0x0000001500007c20 */ /* 0x000fc80008400000 */
[----:B--2---:R-:W-:-:S05]  /*234c0*/  FFMA R0, R2, UR20, R0 ;  /* 0x0000001402007c23 */ /* 0x004fca0008000000 */
[----:B------:R-:W-:-:S05]  /*234d0*/  F2FP.SATFINITE.E4M3.F32.PACK_AB_MERGE_C R3, RZ, R0, RZ ;  /* 0x00000000ff03723e */ /* 0x000fca00048070ff */
[----:B------:R2:W-:Y:S01]  /*234e0*/  STG.E.U8 desc[UR14][R28.64+0xf9], R3 ;  /* 0x0000f9031c007986 */ /* 0x0005e2000c10110e */
[----:B------:R-:W-:Y:S05]  /*234f0*/  BRA `(.L_x_551) ;  /* 0x0000004800607947 */ /* 0x000fea0003800000 */
.L_x_38:
[----:B------:R-:W-:Y:S01]  /*23500*/  ISETP.GE.AND P3, PT, R34, 0x1, PT ;  /* 0x000000012200780c */ /* 0x000fe20003f66270 */
[----:B-----5:R-:W-:Y:S01]  /*23510*/  FMUL R2, R2, UR20 ;  /* 0x0000001402027c20 */ /* 0x020fe20008400000 */
[----:B------:R-:W2:Y:S02]  /*23520*/  LDL.LU R40, [R1+0x200] ;  /* 0x0002000001287983 */ /* 0x000ea40000300800 */
[----:B------:R-:W-:Y:S02]  /*23530*/  ISETP.LT.OR P0, PT, R0, 0x1, !P3 ;  /* 0x000000010000780c */ /* 0x000fe40005f01670 */
[----:B------:R-:W-:Y:S01]  /*23540*/  F2FP.SATFINITE.E4M3.F32.PACK_AB_MERGE_C R2, RZ, R2, RZ ;  /* 0x00000002ff02723e */ /* 0x000fe200048070ff */
[----:B------:R-:W-:Y:S01]  /*23550*/  FMUL R3, R3, UR20 ;  /* 0x0000001403037c20 */ /* 0x000fe20008400000 */
[----:B------:R-:W-:Y:S01]  /*23560*/  ISETP.GE.AND P2, PT, R34, 0x9, PT ;  /* 0x000000092200780c */ /* 0x000fe20003f46270 */
[----:B------:R-:W-:Y:S01]  /*23570*/  FMUL R4, R4, UR20 ;  /* 0x0000001404047c20 */ /* 0x000fe20008400000 */
[----:B------:R-:W-:Y:S01]  /*23580*/  FMUL R5, R5, UR20 ;  /* 0x0000001405057c20 */ /* 0x000fe20008400000 */
[----:B------:R-:W-:Y:S01]  /*23590*/  ISETP.LT.OR P1, PT, R0, 0x9, !P3 ;  /* 0x000000090000780c */ /* 0x000fe20005f21670 */
[----:B------:R-:W-:Y:S01]  /*235a0*/  FMUL R6, R6, UR20 ;  /* 0x0000001406067c20 */ /* 0x000fe20008400000 */
[----:B------:R-:W-:Y:S01]  /*235b0*/  ISETP.LT.OR P5, PT, R0, 0xa, !P3 ;  /* 0x0000000a0000780c */ /* 0x000fe20005fa1670 */
[----:B------:R-:W-:Y:S01]  /*235c0*/  FMUL R7, R7, UR20 ;  /* 0x0000001407077c20 */ /* 0x000fe20008400000 */
[----:B------:R-:W-:Y:S01]  /*235d0*/  FMUL R8, R8, UR20 ;  /* 0x0000001408087c20 */ /* 0x000fe20008400000 */
[----:B------:R-:W-:Y:S01]  /*235e0*/  FMUL R9, R9, UR20 ;  /* 0x0000001409097c20 */ /* 0x000fe20008400000 */
[----:B------:R-:W-:Y:S01]  /*235f0*/  @!P0 STG.E.U8 desc[UR14][R24.64], R2 ;  /* 0x0000000218008986 */ /* 0x000fe2000c10110e */
[----:B------:R-:W-:-:S02]  /*23600*/  ISETP.LT.OR P0, PT, R0, 0x2, !P3 ;  /* 0x000000020000780c */ /* 0x000fc40005f01670 */
[----:B------:R-:W-:Y:S01]  /*23610*/  F2FP.SATFINITE.E4M3.F32.PACK_AB_MERGE_C R3, RZ, R3, RZ ;  /* 0x00000003ff03723e */ /* 0x000fe200048070ff */
[----:B------:R-:W-:Y:S01]  /*23620*/  FMUL R10, R10, UR20 ;  /* 0x000000140a0a7c20 */ /* 0x000fe20008400000 */
[----:B------:R-:W-:Y:S01]  /*23630*/  F2FP.SATFINITE.E4M3.F32.PACK_AB_MERGE_C R4, RZ, R4, RZ ;  /* 0x00000004ff04723e */ /* 0x000fe200048070ff */
[----:B------:R-:W-:Y:S01]  /*23640*/  FMUL R11, R11, UR20 ;  /* 0x000000140b0b7c20 */ /* 0x000fe20008400000 */
[----:B------:R-:W-:Y:S01]  /*23650*/  FMUL R12, R12, UR20 ;  /* 0x000000140c0c7c20 */ /* 0x000fe20008400000 */
[----:B------:R-:W-:Y:S01]  /*23660*/  FMUL R13, R13, UR20 ;  /* 0x000000140d0d7c20 */ /* 0x000fe20008400000 */
[----:B------:R-:W-:Y:S01]  /*23670*/  FMUL R14, R14, UR20 ;  /* 0x000000140e0e7c20 */ /* 0x000fe20008400000 */
[----:B------:R-:W-:Y:S01]  /*23680*/  FMUL R15, R15, UR20 ;  /* 0x000000140f0f7c20 */ /* 0x000fe20008400000 */
[----:B------:R-:W-:Y:S01]  /*23690*/  FMUL R16, R16, UR20 ;  /* 0x0000001410107c20 */ /* 0x000fe20008400000 */
[----:B------:R-:W-:Y:S01]  /*236a0*/  FMUL R17, R17, UR20 ;  /* 0x0000001411117c20 */ /* 0x000fe20008400000 */
[----:B------:R-:W-:Y:S01]  /*236b0*/  FMUL R18, R18, UR20 ;  /* 0x0000001412127c20 */ /* 0x000fe20008400000 */
[----:B------:R0:W-:Y:S01]  /*236c0*/  @!P0 STG.E.U8 desc[UR14][R24.64+0x1], R3 ;  /* 0x0000010318008986 */ /* 0x0001e2000c10110e */
[----:B------:R-:W-:-:S02]  /*236d0*/  ISETP.LT.OR P0, PT, R0, 0x1, !P2 ;  /* 0x000000010000780c */ /* 0x000fc40005701670 */
[----:B------:R-:W-:Y:S01]  /*236e0*/  F2FP.SATFINITE.E4M3.F32.PACK_AB_MERGE_C R5, RZ, R5, RZ ;  /* 0x00000005ff05723e */ /* 0x000fe200048070ff */
[----:B------:R-:W-:Y:S01]  /*236f0*/  FMUL R19, R19, UR20 ;  /* 0x0000001413137c20 */ /* 0x000fe20008400000 */
[----:B------:R-:W-:Y:S01]  /*23700*/  FMUL R20, R20, UR20 ;  /* 0x0000001414147c20 */ /* 0x000fe20008400000 */
[----:B------:R-:W-:Y:S01]  /*23710*/  FMUL R21, R21, UR20 ;  /* 0x0000001415157c20 */ /* 0x000fe20008400000 */
[----:B------:R-:W3:Y:S07]  /*23720*/  LDL.LU R39, [R1+0x204] ;  /* 0x0002040001277983 */ /* 0x000eee0000300800 */
[----:B------:R-:W-:Y:S01]  /*23730*/  @!P0 STG.E.U8 desc[UR14][R26.64], R4 ;  /* 0x000000041a008986 */ /* 0x000fe2000c10110e */
[----:B------:R-:W-:-:S02]  /*23740*/  ISETP.LT.OR P0, PT, R0, 0x2, !P2 ;  /* 0x000000020000780c */ /* 0x000fc40005701670 */
[----:B------:R-:W-:Y:S01]  /*23750*/  F2FP.SATFINITE.E4M3.F32.PACK_AB_MERGE_C R6, RZ, R6, RZ ;  /* 0x00000006ff06723e */ /* 0x000fe200048070ff */
[----:B------:R-:W-:Y:S01]  /*23760*/  FMUL R22, R22, UR20 ;  /* 0x0000001416167c20 */ /* 0x000fe20008400000 */
[----:B------:R-:W-:Y:S01]  /*23770*/  F2FP.SATFINITE.E4M3.F32.PACK_AB_MERGE_C R7, RZ, R7, RZ ;  /* 0x00000007ff07723e */ /* 0x000fe200048070ff */
[----:B------:R-:W4:Y:S08]  /*23780*/  LDL.LU R35, [R1+0x208] ;  /* 0x0002080001237983 */ /* 0x000f300000300800 */
[----:B------:R1:W-:Y:S01]  /*23790*/  @!P0 STG.E.U8 desc[UR14][R26.64+0x1], R5 ;  /* 0x000001051a008986 */ /* 0x0003e2000c10110e */
[----:B------:R-:W-:-:S02]  /*237a0*/  ISETP.LT.OR P0, PT, R0, 0x9, !P2 ;  /* 0x000000090000780c */ /* 0x000fc40005701670 */
[----:B------:R-:W-:Y:S01]  /*237b0*/  F2FP.SATFINITE.E4M3.F32.PACK_AB_MERGE_C R8, RZ, R8, RZ ;  /* 0x00000008ff08723e */ /* 0x000fe200048070ff */
[----:B------:R-:W-:Y:S01]  /*237c0*/  @!P1 STG.E.U8 desc[UR14][R24.64+0x8], R6 ;  /* 0x0000080618009986 */ /* 0x000fe2000c10110e */
[----:B------:R-:W-:-:S03]  /*237d0*/  ISETP.LT.OR P1, PT, R0, 0xa, !P2 ;  /* 0x0000000a0000780c */ /* 0x000fc60005721670 */
[----:B------:R-:W-:Y:S01]  /*237e0*/  @!P5 STG.E.U8 desc[UR14][R24.64+0x9], R7 ;  /* 0x000009071800d986 */ /* 0x000fe2000c10110e */
[C---:B------:R-:W-:Y:S02]  /*237f0*/  ISETP.LT.OR P5, PT, R0.reuse, 0x11, !P3 ;  /* 0x000000110000780c */ /* 0x040fe40005fa1670 */
[----:B------:R-:W-:Y:S01]  /*23800*/  F2FP.SATFINITE.E4M3.F32.PACK_AB_MERGE_C R9, RZ, R9, RZ ;  /* 0x00000009ff09723e */ /* 0x000fe200048070ff */
[----:B------:R-:W-:Y:S01]  /*23810*/  FMUL R23, R23, UR20 ;  /* 0x0000001417177c20 */ /* 0x000fe20008400000 */
[----:B------:R-:W-:Y:S01]  /*23820*/  F2FP.SATFINITE.E4M3.F32.PACK_AB_MERGE_C R10, RZ, R10, RZ ;  /* 0x0000000aff0a723e */ /* 0x000fe200048070ff */
[----:B------:R-:W-:Y:S01]  /*23830*/  @!P0 STG.E.U8 desc[UR14][R26.64+0x8], R8 ;  /* 0x000008081a008986 */ /* 0x000fe2000c10110e */
[C---:B------:R-:W-:Y:S02]  /*23840*/  ISETP.LT.OR P0, PT, R0.reuse, 0x12, !P3 ;  /* 0x000000120000780c */ /* 0x040fe40005f01670 */
[----:B------:R-:W-:Y:S01]  /*23850*/  F2FP.SATFINITE.E4M3.F32.PACK_AB_MERGE_C R11, RZ, R11, RZ ;  /* 0x0000000bff0b723e */ /* 0x000fe200048070ff */
[----:B------:R-:W-:Y:S01]  /*23860*/  @!P1 STG.E.U8 desc[UR14][R26.64+0x9], R9 ;  /* 0x000009091a009986 */ /* 0x000fe2000c10110e */
[----:B------:R-:W-:-:S03]  /*23870*/  ISETP.LT.OR P1, PT, R0, 0x11, !P2 ;  /* 0x000000110000780c */ /* 0x000fc60005721670 */
[----:B------:R-:W-:Y:S01]  /*23880*/  @!P5 STG.E.U8 desc[UR14][R24.64+0x10], R10 ;  /* 0x0000100a1800d986 */ /* 0x000fe2000c10110e */
[C---:B------:R-:W-:Y:S02]  /*23890*/  ISETP.LT.OR P5, PT, R0.reuse, 0x12, !P2 ;  /* 0x000000120000780c */ /* 0x040fe400057a1670 */
[----:B------:R-:W-:Y:S01]  /*238a0*/  F2FP.SATFINITE.E4M3.F32.PACK_AB_MERGE_C R12, RZ, R12, RZ ;  /* 0x0000000cff0c723e */ /* 0x000fe200048070ff */
[----:B------:R-:W3:Y:S04]  /*238b0*/  LDL.LU R33, [R1+0x20c] ;  /* 0x00020c0001217983 */ /* 0x000ee80000300800 */
[----:B------:R-:W-:Y:S01]  /*238c0*/  @!P0 STG.E.U8 desc[UR14][R24.64+0x11], R11 ;  /* 0x0000110b18008986 */ /* 0x000fe2000c10110e */
[----:B------:R-:W-:Y:S02]  /*238d0*/  ISETP.LT.OR P0, PT, R0, 0x19, !P3 ;  /* 0x000000190000780c */ /* 0x000fe40005f01670 */
[----:B------:R-:W-:-:S02]  /*238e0*/  F2FP.SATFINITE.E4M3.F32.PACK_AB_MERGE_C R13, RZ, R13, RZ ;  /* 0x0000000dff0d723e */ /* 0x000fc400048070ff */
[----:B------:R-:W-:Y:S01]  /*238f0*/  F2FP.SATFINITE.E4M3.F32.PACK_AB_MERGE_C R14, RZ, R14, RZ ;  /* 0x0000000eff0e723e */ /* 0x000fe200048070ff */
[----:B------:R-:W-:Y:S01]  /*23900*/  @!P1 STG.E.U8 desc[UR14][R26.64+0x10], R12 ;  /* 0x0000100c1a009986 */ /* 0x000fe2000c10110e */
[----:B------:R-:W-:-:S03]  /*23910*/  ISETP.LT.OR P1, PT, R0, 0x1a, !P3 ;  /* 0x0000001a0000780c */ /* 0x000fc60005f21670 */
[----:B------:R-:W-:Y:S01]  /*23920*/  @!P5 STG.E.U8 desc[UR14][R26.64+0x11], R13 ;  /* 0x0000110d1a00d986 */ /* 0x000fe2000c10110e */
[----:B------:R-:W-:-:S03]  /*23930*/  ISETP.LT.OR P5, PT, R0, 0x19, !P2 ;  /* 0x000000190000780c */ /* 0x000fc600057a1670 */
[----:B------:R-:W-:Y:S01]  /*23940*/  @!P0 STG.E.U8 desc[UR14][R24.64+0x18], R14 ;  /* 0x0000180e18008986 */ /* 0x000fe2000c10110e */
[C---:B------:R-:W-:Y:S02]  /*23950*/  ISETP.LT.OR P0, PT, R0.reuse, 0x1a, !P2 ;  /* 0x0000001a0000780c */ /* 0x040fe40005701670 */
[----:B------:R-:W-:Y:S01]  /*23960*/  F2FP.SATFINITE.E4M3.F32.PACK_AB_MERGE_C R15, RZ, R15, RZ ;  /* 0x0000000fff0f723e */ /* 0x000fe200048070ff */
[----:B------:R-:W3:Y:S01]  /*23970*/  LDL.LU R32, [R1+0x210] ;  /* 0x0002100001207983 */ /* 0x000ee20000300800 */
[----:B------:R-:W-:Y:S02]  /*23980*/  F2FP.SATFINITE.E4M3.F32.PACK_AB_MERGE_C R16, RZ, R16, RZ ;  /* 0x00000010ff10723e */ /* 0x000fe400048070ff */
[----:B------:R-:W-:Y:S01]  /*23990*/  F2FP.SATFINITE.E4M3.F32.PACK_AB_MERGE_C R17, RZ, R17, RZ ;  /* 0x00000011ff11723e */ /* 0x000fe200048070ff */
[----:B------:R-:W-:Y:S01]  /*239a0*/  @!P1 STG.E.U8 desc[UR14][R24.64+0x19], R15 ;  /* 0x0000190f18009986 */ /* 0x000fe2000c10110e */
[----:B------:R-:W-:-:S03]  /*239b0*/  ISETP.LT.OR P1, PT, R0, 0x21, !P3 ;  /* 0x000000210000780c */ /* 0x000fc60005f21670 */
[----:B------:R-:W-:Y:S01]  /*239c0*/  @!P5 STG.E.U8 desc[UR14][R26.64+0x18], R16 ;  /* 0x000018101a00d986 */ /* 0x000fe2000c10110e */
[----:B------:R-:W-:-:S03]  /*239d0*/  ISETP.LT.OR P5, PT, R0, 0x22, !P3 ;  /* 0x000000220000780c */ /* 0x000fc60005fa1670 */
[----:B------:R-:W-:Y:S01]  /*239e0*/  @!P0 STG.E.U8 desc[UR14][R26.64+0x19], R17 ;  /* 0x000019111a008986 */ /* 0x000fe2000c10110e */
[----:B------:R-:W-:Y:S02]  /*239f0*/  ISETP.LT.OR P0, PT, R0, 0x21, !P2 ;  /* 0x000000210000780c */ /* 0x000fe40005701670 */
[----:B------:R-:W-:Y:S01]  /*23a00*/  F2FP.SATFINITE.E4M3.F32.PACK_AB_MERGE_C R18, RZ, R18, RZ ;  /* 0x00000012ff12723e */ /* 0x000fe200048070ff */
[----:B------:R-:W-:Y:S01]  /*23a10*/  FMUL R152, R152, UR20 ;  /* 0x0000001498987c20 */ /* 0x000fe20008400000 */
[----:B------:R-:W-:Y:S01]  /*23a20*/  F2FP.SATFINITE.E4M3.F32.PACK_AB_MERGE_C R19, RZ, R19, RZ ;  /* 0x00000013ff13723e */ /* 0x000fe200048070ff */
[----:B------:R-:W-:Y:S01]  /*23a30*/  FMUL R153, R153, UR20 ;  /* 0x0000001499997c20 */ /* 0x000fe20008400000 */
        /* <DEDUP_REMOVED lines=24> */
[C---:B------:R-:W-:Y:S02]  /*23bc0*/  ISETP.LT.OR P1, PT, R0.reuse, 0x32, !P3 ;  /* 0x000000320000780c */ /* 0x040fe40005f21670 */
[C---:B------:R-:W-:Y:S01]  /*23bd0*/  ISETP.LT.OR P6, PT, R0.reuse, 0x32, !P2 ;  /* 0x000000320000780c */ /* 0x040fe200057c1670 */
[----:B------:R-:W-:Y:S01]  /*23be0*/  @!P5 STG.E.U8 desc[UR14][R26.64+0x29], R153 ;  /* 0x000029991a00d986 */ /* 0x000fe2000c10110e */
[----:B------:R-:W-:-:S03]  /*23bf0*/  ISETP.LT.OR P5, PT, R0, 0x31, !P2 ;  /* 0x000000310000780c */ /* 0x000fc600057a1670 */
[----:B------:R-:W-:Y:S01]  /*23c00*/  @!P0 STG.E.U8 desc[UR14][R24.64+0x30], R154 ;  /* 0x0000309a18008986 */ /* 0x000fe2000c10110e */
[----:B------:R-:W-:Y:S01]  /*23c10*/  ISETP.LT.OR P0, PT, R0, 0x39, !P3 ;  /* 0x000000390000780c */ /* 0x000fe20005f01670 */
[----:B------:R-:W-:Y:S01]  /*23c20*/  FMUL R158, R158, UR20 ;  /* 0x000000149e9e7c20 */ /* 0x000fe20008400000 */
[----:B------:R-:W-:Y:S01]  /*23c30*/  F2FP.SATFINITE.E4M3.F32.PACK_AB_MERGE_C R155, RZ, R155, RZ ;  /* 0x0000009bff9b723e */ /* 0x000fe200048070ff */
[----:B------:R-:W-:Y:S01]  /*23c40*/  FMUL R159, R159, UR20 ;  /* 0x000000149f9f7c20 */ /* 0x000fe20008400000 */
        /* <DEDUP_REMOVED lines=36> */
[----:B0-----:R-:W-:Y:S01]  /*23e90*/  F2FP.SATFINITE.E4M3.F32.PACK_AB_MERGE_C R3, RZ, R166, RZ ;  /* 0x000000a6ff03723e */ /* 0x001fe200048070ff */
[----:B------:R-:W-:Y:S01]  /*23ea0*/  @!P1 STG.E.U8 desc[UR14][R24.64+0x41], R163 ;  /* 0x000041a318009986 */ /* 0x000fe2000c10110e */
[----:B------:R-:W-:-:S03]  /*23eb0*/  ISETP.LT.OR P1, PT, R0, 0x4a, !P3 ;  /* 0x0000004a0000780c */ /* 0x000fc60005f21670 */
[----:B------:R-:W-:Y:S01]  /*23ec0*/  @!P5 STG.E.U8 desc[UR14][R26.64+0x40], R164 ;  /* 0x000040a41a00d986 */ /* 0x000fe2000c10110e */
[----:B------:R-:W-:-:S03]  /*23ed0*/  ISETP.LT.OR P5, PT, R0, 0x49, !P2 ;  /* 0x000000490000780c */ /* 0x000fc600057a1670 */
[----:B------:R-:W-:Y:S01]  /*23ee0*/  @!P6 STG.E.U8 desc[UR14][R26.64+0x41], R165 ;  /* 0x000041a51a00e986 */ /* 0x000fe2000c10110e */
[----:B------:R-:W-:-:S03]  /*23ef0*/  ISETP.LT.OR P6, PT, R0, 0x4a, !P2 ;  /* 0x0000004a0000780c */ /* 0x000fc600057c1670 */
[----:B------:R0:W-:Y:S01]  /*23f00*/  @!P0 STG.E.U8 desc[UR14][R24.64+0x48], R3 ;  /* 0x0000480318008986 */ /* 0x0001e2000c10110e */
[----:B------:R-:W-:Y:S01]  /*23f10*/  ISETP.LT.OR P0, PT, R0, 0x51, !P3 ;  /* 0x000000510000780c */ /* 0x000fe20005f01670 */
[----:B------:R-:W-:Y:S01]  /*23f20*/  FMUL R170, R170, UR20 ;  /* 0x00000014aaaa7c20 */ /* 0x000fe20008400000 */
[----:B------:R-:W-:Y:S01]  /*23f30*/  F2FP.SATFINITE.E4M3.F32.PACK_AB_MERGE_C R167, RZ, R167, RZ ;  /* 0x000000a7ffa7723e */ /* 0x000fe200048070ff */
[----:B------:R-:W-:Y:S01]  /*23f40*/  FMUL R171, R171, UR20 ;  /* 0x00000014abab7c20 */ /* 0x000fe20008400000 */
[----:B-1----:R-:W-:Y:S01]  /*23f50*/  F2FP.SATFINITE.E4M3.F32.PACK_AB_MERGE_C R5, RZ, R168, RZ ;  /* 0x000000a8ff05723e */ /* 0x002fe200048070ff */
[----:B------:R-:W-:Y:S01]  /*23f60*/  FMUL R172, R172, UR20 ;  /* 0x00000014acac7c20 */ /* 0x000fe20008400000 */
[----:B------:R-:W-:Y:S01]  /*23f70*/  F2FP.SATFINITE.E4M3.F32.PACK_AB_MERGE_C R169, RZ, R169, RZ ;  /* 0x000000a9ffa9723e */ /* 0x000fe200048070ff */
[----:B------:R-:W-:Y:S01]  /*23f80*/  @!P1 STG.E.U8 desc[UR14][R24.64+0x49], R167 ;  /* 0x000049a718009986 */ /* 0x000fe2000c10110e */
[----:B0-----:R-:W-:-:S03]  /*23f90*/  F2FP.SATFINITE.E4M3.F32.PACK_AB_MERGE_C R3, RZ, R170, RZ ;  /* 0x000000aaff03723e */ /* 0x001fc600048070ff */
[----:B------:R0:W-:Y:S01]  /*23fa0*/  @!P5 STG.E.U8 desc[UR14][R26.64+0x48], R5 ;  /* 0x000048051a00d986 */ /* 0x0001e2000c10110e */
[C---:B------:R-:W-:Y:S02]  /*23fb0*/  ISETP.LT.OR P1, PT, R0.reuse, 0x52, !P3 ;  /* 0x000000520000780c */ /* 0x040fe40005f21670 */
[C---:B------:R-:W-:Y:S01]  /*23fc0*/  ISETP.LT.OR P5, PT, R0.reuse, 0x51, !P2 ;  /* 0x000000510000780c */ /* 0x040fe200057a1670 */
[----:B------:R-:W-:Y:S01]  /*23fd0*/  @!P6 STG.E.U8 desc[UR14][R26.64+0x49], R169 ;  /* 0x000049a91a00e986 */ /* 0x000fe2000c10110e */
[----:B------:R-:W-:-:S03]  /*23fe0*/  ISETP.LT.OR P6, PT, R0, 0x52, !P2 ;  /* 0x000000520000780c */ /* 0x000fc600057c1670 */
[----:B------:R1:W-:Y:S01]  /*23ff0*/  @!P0 STG.E.U8 desc[UR14][R24.64+0x50], R3 ;  /* 0x0000500318008986 */ /* 0x0003e2000c10110e */
[----:B------:R-:W-:Y:S01]  /*24000*/  ISETP.LT.OR P0, PT, R0, 0x59, !P3 ;  /* 0x000000590000780c */ /* 0x000fe20005f01670 */
[----:B------:R-:W-:Y:S01]  /*24010*/  FMUL R173, R173, UR20 ;  /* 0x00000014adad7c20 */ /* 0x000fe20008400000 */
[----:B------:R-:W-:Y:S01]  /*24020*/  FMUL R174, R174, UR20 ;  /* 0x00000014aeae7c20 */ /* 0x000fe20008400000 */
[----:B------:R-:W-:Y:S01]  /*24030*/  F2FP.SATFINITE.E4M3.F32.PACK_AB_MERGE_C R171, RZ, R171, RZ ;  /* 0x000000abffab723e */ /* 0x000fe200048070ff */
[----:B------:R-:W-:Y:S01]  /*24040*/  FMUL R175, R175, UR20 ;  /* 0x00000014afaf7c20 */ /* 0x000fe20008400000 */
[----:B0-----:R-:W-:Y:S01]  /*24050*/  F2FP.SATFINITE.E4M3.F32.PACK_AB_MERGE_C R5, RZ, R172, RZ ;  /* 0x000000acff05723e */ /* 0x001fe200048070ff */
[----:B------:R-:W-:Y:S01]  /*24060*/  FMUL R176, R176, UR20 ;  /* 0x00000014b0b07c20 */ /* 0x000fe20008400000 */
[----:B------:R-:W-:Y:S01]  /*24070*/  F2FP.SATFINITE.E4M3.F32.PACK_AB_MERGE_C R173, RZ, R173, RZ ;  /* 0x000000adffad723e */ /* 0x000fe200048070ff */
[----:B------:R-:W-:Y:S01]  /*24080*/  @!P1 STG.E.U8 desc[UR14][R24.64+0x51], R171 ;  /* 0x000051ab18009986 */ /* 0x000fe2000c10110e */
[----:B-1----:R-:W-:-:S03]  /*24090*/  F2FP.SATFINITE.E4M3.F32.PACK_AB_MERGE_C R3, RZ, R174, RZ ;  /* 0x000000aeff03723e */ /* 0x002fc600048070ff */
        /* <DEDUP_REMOVED lines=220> */
[----:B------:R-:W3:Y:S01]  /*24e60*/  LDL.LU R38, [R1+0x214] ;  /* 0x0002140001267983 */ /* 0x000ee20000300800 */
[----:B------:R-:W-:Y:S02]  /*24e70*/  F2FP.SATFINITE.E4M3.F32.PACK_AB_MERGE_C R229, RZ, R229, RZ ;  /* 0x000000e5ffe5723e */ /* 0x000fe400048070ff */
[----:B-1----:R-:W-:Y:S01]  /*24e80*/  F2FP.SATFINITE.E4M3.F32.PACK_AB_MERGE_C R3, RZ, R230, RZ ;  /* 0x000000e6ff03723e */ /* 0x002fe200048070ff */
[----:B------:R-:W-:Y:S01]  /*24e90*/  @!P1 STG.E.U8 desc[UR14][R24.64+0xc1], R227 ;  /* 0x0000c1e318009986 */ /* 0x000fe2000c10110e */
[----:B------:R-:W-:-:S03]  /*24ea0*/  ISETP.LT.OR P1, PT, R0, 0xca, !P3 ;  /* 0x000000ca0000780c */ /* 0x000fc60005f21670 */
[----:B------:R0:W-:Y:S01]  /*24eb0*/  @!P5 STG.E.U8 desc[UR14][R26.64+0xc0], R5 ;  /* 0x0000c0051a00d986 */ /* 0x0001e2000c10110e */
[----:B------:R-:W-:-:S03]  /*24ec0*/  ISETP.LT.OR P5, PT, R0, 0xc9, !P2 ;  /* 0x000000c90000780c */ /* 0x000fc600057a1670 */
[----:B------:R-:W-:Y:S01]  /*24ed0*/  @!P6 STG.E.U8 desc[UR14][R26.64+0xc1], R229 ;  /* 0x0000c1e51a00e986 */ /* 0x000fe2000c10110e */
[----:B------:R-:W-:-:S03]  /*24ee0*/  ISETP.LT.OR P6, PT, R0, 0xca, !P2 ;  /* 0x000000ca0000780c */ /* 0x000fc600057c1670 */
[----:B------:R3:W-:Y:S01]  /*24ef0*/  @!P0 STG.E.U8 desc[UR14][R24.64+0xc8], R3 ;  /* 0x0000c80318008986 */ /* 0x0007e2000c10110e */
[----:B------:R-:W-:Y:S01]  /*24f00*/  ISETP.LT.OR P0, PT, R0, 0xd1, !P3 ;  /* 0x000000d10000780c */ /* 0x000fe20005f01670 */
[----:B------:R-:W-:Y:S01]  /*24f10*/  FMUL R232, R232, UR20 ;  /* 0x00000014e8e87c20 */ /* 0x000fe20008400000 */
[----:B------:R-:W-:Y:S01]  /*24f20*/  FMUL R233, R233, UR20 ;  /* 0x00000014e9e97c20 */ /* 0x000fe20008400000 */
[----:B------:R-:W3:Y:S01]  /*24f30*/  LDL.LU R37, [R1+0x218] ;  /* 0x0002180001257983 */ /* 0x000ee20000300800 */
[----:B------:R-:W-:Y:S01]  /*24f40*/  FMUL R234, R234, UR20 ;  /* 0x00000014eaea7c20 */ /* 0x000fe20008400000 */
[----:B------:R-:W-:Y:S02]  /*24f50*/  F2FP.SATFINITE.E4M3.F32.PACK_AB_MERGE_C R231, RZ, R231, RZ ;  /* 0x000000e7ffe7723e */ /* 0x000fe400048070ff */
[----:B------:R-:W3:Y:S01]  /*24f60*/  LDL.LU R36, [R1+0x21c] ;  /* 0x00021c0001247983 */ /* 0x000ee20000300800 */
[----:B0-----:R-:W-:Y:S01]  /*24f70*/  F2FP.SATFINITE.E4M3.F32.PACK_AB_MERGE_C R5, RZ, R232, RZ ;  /* 0x000000e8ff05723e */ /* 0x001fe200048070ff */
[----:B--2---:R-:W-:Y:S01]  /*24f80*/  FMUL R2, R40, UR20 ;  /* 0x0000001428027c20 */ /* 0x004fe20008400000 */
[----:B------:R-:W-:Y:S01]  /*24f90*/  F2FP.SATFINITE.E4M3.F32.PACK_AB_MERGE_C R233, RZ, R233, RZ ;  /* 0x000000e9ffe9723e */ /* 0x000fe200048070ff */
[----:B----4-:R-:W-:Y:S01]  /*24fa0*/  FMUL R4, R35, UR20 ;  /* 0x0000001423047c20 */ /* 0x010fe20008400000 */
[----:B------:R-:W-:Y:S01]  /*24fb0*/  F2FP.SATFINITE.E4M3.F32.PACK_AB_MERGE_C R7, RZ, R234, RZ ;  /* 0x000000eaff07723e */ /* 0x000fe200048070ff */
[----:B------:R-:W2:Y:S01]  /*24fc0*/  LDL.LU R35, [R1+0x220] ;  /* 0x0002200001237983 */ /* 0x000ea20000300800 */
[----:B------:R-:W-:Y:S01]  /*24fd0*/  FMUL R235, R235, UR20 ;  /* 0x00000014ebeb7c20 */ /* 0x000fe20008400000 */
[----:B------:R-:W-:Y:S01]  /*24fe0*/  FMUL R236, R236, UR20 ;  /* 0x00000014ecec7c20 */ /* 0x000fe20008400000 */
[----:B---3--:R-:W-:Y:S01]  /*24ff0*/  FMUL R3, R39, UR20 ;  /* 0x0000001427037c20 */ /* 0x008fe20008400000 */
[----:B------:R-:W-:Y:S01]  /*25000*/  @!P1 STG.E.U8 desc[UR14][R24.64+0xc9], R231 ;  /* 0x0000c9e718009986 */ /* 0x000fe2000c10110e */
[C---:B------:R-:W-:Y:S01]  /*25010*/  ISETP.LT.OR P1, PT, R0.reuse, 0xd2, !P3 ;  /* 0x000000d20000780c */ /* 0x040fe20005f21670 */
[----:B------:R-:W-:Y:S01]  /*25020*/  FMUL R237, R237, UR20 ;  /* 0x00000014eded7c20 */ /* 0x000fe20008400000 */
[----:B------:R-:W-:Y:S01]  /*25030*/  F2FP.SATFINITE.E4M3.F32.PACK_AB_MERGE_C R235, RZ, R235, RZ ;  /* 0x000000ebffeb723e */ /* 0x000fe200048070ff */
[----:B------:R0:W-:Y:S01]  /*25040*/  @!P5 STG.E.U8 desc[UR14][R26.64+0xc8], R5 ;  /* 0x0000c8051a00d986 */ /* 0x0001e2000c10110e */
[----:B------:R-:W-:-:S02]  /*25050*/  ISETP.LT.OR P5, PT, R0, 0xd1, !P2 ;  /* 0x000000d10000780c */ /* 0x000fc400057a1670 */
[----:B------:R-:W-:Y:S01]  /*25060*/  F2FP.SATFINITE.E4M3.F32.PACK_AB_MERGE_C R9, RZ, R236, RZ ;  /* 0x000000ecff09723e */ /* 0x000fe200048070ff */
[----:B------:R-:W-:Y:S01]  /*25070*/  @!P6 STG.E.U8 desc[UR14][R26.64+0xc9], R233 ;  /* 0x0000c9e91a00e986 */ /* 0x000fe2000c10110e */
[C---:B------:R-:W-:Y:S02]  /*25080*/  ISETP.LT.OR P6, PT, R0.reuse, 0xd2, !P2 ;  /* 0x000000d20000780c */ /* 0x040fe400057c1670 */
[----:B------:R-:W-:Y:S01]  /*25090*/  F2FP.SATFINITE.E4M3.F32.PACK_AB_MERGE_C R237, RZ, R237, RZ ;  /* 0x000000edffed723e */ /* 0x000fe200048070ff */
[----:B------:R1:W-:Y:S01]  /*250a0*/  @!P0 STG.E.U8 desc[UR14][R24.64+0xd0], R7 ;  /* 0x0000d00718008986 */ /* 0x0003e2000c10110e */
[C---:B------:R-:W-:Y:S01]  /*250b0*/  ISETP.LT.OR P0, PT, R0.reuse, 0xd9, !P3 ;  /* 0x000000d90000780c */ /* 0x040fe20005f01670 */
[----:B0-----:R-:W-:Y:S02]  /*250c0*/  FMUL R5, R33, UR20 ;  /* 0x0000001421057c20 */ /* 0x001fe40008400000 */
[----:B------:R-:W-:Y:S01]  /*250d0*/  @!P1 STG.E.U8 desc[UR14][R24.64+0xd1], R235 ;  /* 0x0000d1eb18009986 */ /* 0x000fe2000c10110e */
[----:B------:R-:W-:-:S03]  /*250e0*/  ISETP.LT.OR P1, PT, R0, 0xda, !P3 ;  /* 0x000000da0000780c */ /* 0x000fc60005f21670 */
[----:B------:R-:W3:Y:S01]  /*250f0*/  LDL.LU R33, [R1+0x224] ;  /* 0x0002240001217983 */ /* 0x000ee20000300800 */
[----:B-1----:R-:W-:Y:S01]  /*25100*/  F2FP.SATFINITE.E4M3.F32.PACK_AB_MERGE_C R7, RZ, R2, RZ ;  /* 0x00000002ff07723e */ /* 0x002fe200048070ff */
[----:B------:R-:W-:Y:S02]  /*25110*/  FMUL R2, R32, UR20 ;  /* 0x0000001420027c20 */ /* 0x000fe40008400000 */
[----:B------:R-:W4:Y:S04]  /*25120*/  LDL.LU R40, [R1+0x228] ;  /* 0x0002280001287983 */ /* 0x000f280000300800 */
[----:B------:R-:W4:Y:S04]  /*25130*/  LDL.LU R32, [R1+0x22c] ;  /* 0x00022c0001207983 */ /* 0x000f280000300800 */
[----:B------:R-:W4:Y:S01]  /*25140*/  LDL.LU R39, [R1+0x230] ;  /* 0x0002300001277983 */ /* 0x000f220000300800 */
[----:B------:R-:W-:-:S03]  /*25150*/  F2FP.SATFINITE.E4M3.F32.PACK_AB_MERGE_C R11, RZ, R4, RZ ;  /* 0x00000004ff0b723e */ /* 0x000fc600048070ff */
[----:B------:R0:W-:Y:S01]  /*25160*/  @!P5 STG.E.U8 desc[UR14][R26.64+0xd0], R9 ;  /* 0x0000d0091a00d986 */ /* 0x0001e2000c10110e */
[C---:B------:R-:W-:Y:S02]  /*25170*/  ISETP.LT.OR P5, PT, R0.reuse, 0xd9, !P2 ;  /* 0x000000d90000780c */ /* 0x040fe400057a1670 */
[----:B------:R-:W-:Y:S01]  /*25180*/  F2FP.SATFINITE.E4M3.F32.PACK_AB_MERGE_C R13, RZ, R5, RZ ;  /* 0x00000005ff0d723e */ /* 0x000fe200048070ff */
[----:B------:R-:W-:Y:S01]  /*25190*/  @!P6 STG.E.U8 desc[UR14][R26.64+0xd1], R237 ;  /* 0x0000d1ed1a00e986 */ /* 0x000fe2000c10110e */
[----:B------:R-:W-:Y:S02]  /*251a0*/  ISETP.LT.OR P6, PT, R0, 0xda, !P2 ;  /* 0x000000da0000780c */ /* 0x000fe400057c1670 */
[----:B0-----:R-:W-:Y:S01]  /*251b0*/  F2FP.SATFINITE.E4M3.F32.PACK_AB_MERGE_C R9, RZ, R3, RZ ;  /* 0x00000003ff09723e */ /* 0x001fe200048070ff */
[----:B------:R0:W-:Y:S04]  /*251c0*/  @!P0 STG.E.U8 desc[UR14][R24.64+0xd8], R7 ;  /* 0x0000d80718008986 */ /* 0x0001e8000c10110e */
[----:B------:R1:W-:Y:S01]  /*251d0*/  @!P1 STG.E.U8 desc[UR14][R24.64+0xd9], R9 ;  /* 0x0000d90918009986 */ /* 0x0003e2000c10110e */
[----:B0-----:R-:W-:-:S03]  /*251e0*/  F2FP.SATFINITE.E4M3.F32.PACK_AB_MERGE_C R7, RZ, R2, RZ ;  /* 0x00000002ff07723e */ /* 0x001fc600048070ff */
[----:B------:R0:W-:Y:S01]  /*251f0*/  @!P5 STG.E.U8 desc[UR14][R26.64+0xd8], R11 ;  /* 0x0000d80b1a00d986 */ /* 0x0001e2000c10110e */
[----:B------:R-:W-:-:S03]  /*25200*/  FMUL R3, R38, UR20 ;  /* 0x0000001426037c20 */ /* 0x000fc60008400000 */
[----:B------:R-:W4:Y:S02]  /*25210*/  LDL.LU R38, [R1+0x234] ;  /* 0x0002340001267983 */ /* 0x000f240000300800 */
[----:B-1----:R-:W-:Y:S01]  /*25220*/  F2FP.SATFINITE.E4M3.F32.PACK_AB_MERGE_C R9, RZ, R3, RZ ;  /* 0x00000003ff09723e */ /* 0x002fe200048070ff */
[----:B------:R-:W-:Y:S02]  /*25230*/  FMUL R4, R37, UR20 ;  /* 0x0000001425047c20 */ /* 0x000fe40008400000 */
[----:B------:R-:W4:Y:S01]  /*25240*/  LDL.LU R37, [R1+0x238] ;  /* 0x0002380001257983 */ /* 0x000f220000300800 */
[----:B------:R-:W-:-:S03]  /*25250*/  FMUL R5, R36, UR20 ;  /* 0x0000001424057c20 */ /* 0x000fc60008400000 */
[----:B------:R-:W4:Y:S01]  /*25260*/  LDL.LU R36, [R1+0x23c] ;  /* 0x00023c0001247983 */ /* 0x000f220000300800 */
[----:B--2---:R-:W-:-:S03]  /*25270*/  FMUL R2, R35, UR20 ;  /* 0x0000001423027c20 */ /* 0x004fc60008400000 */
[----:B------:R-:W2:Y:S01]  /*25280*/  LDL.LU R35, [R1+0x240] ;  /* 0x0002400001237983 */ /* 0x000ea20000300800 */
[----:B0-----:R-:W-:Y:S01]  /*25290*/  F2FP.SATFINITE.E4M3.F32.PACK_AB_MERGE_C R11, RZ, R4, RZ ;  /* 0x00000004ff0b723e */ /* 0x001fe200048070ff */
[----:B---3--:R-:W-:Y:S02]  /*252a0*/  FMUL R3, R33, UR20 ;  /* 0x0000001421037c20 */ /* 0x008fe40008400000 */
[----:B------:R-:W3:Y:S01]  /*252b0*/  LDL.LU R33, [R1+0x244] ;  /* 0x0002440001217983 */ /* 0x000ee20000300800 */
[----:B----4-:R-:W-:-:S03]  /*252c0*/  FMUL R4, R32, UR20 ;  /* 0x0000001420047c20 */ /* 0x010fc60008400000 */
[----:B------:R-:W4:Y:S04]  /*252d0*/  LDL.LU R32, [R1+0x248] ;  /* 0x0002480001207983 */ /* 0x000f280000300800 */
[----:B------:R0:W-:Y:S01]  /*252e0*/  @!P6 STG.E.U8 desc[UR14][R26.64+0xd9], R13 ;  /* 0x0000d90d1a00e986 */ /* 0x0001e2000c10110e */
[C---:B------:R-:W-:Y:S02]  /*252f0*/  ISETP.LT.OR P6, PT, R0.reuse, 0xe2, !P3 ;  /* 0x000000e20000780c */ /* 0x040fe40005fc1670 */
[C---:B------:R-:W-:Y:S02]  /*25300*/  ISETP.LT.OR P5, PT, R0.reuse, 0xe1, !P3 ;  /* 0x000000e10000780c */ /* 0x040fe40005fa1670 */
[C---:B------:R-:W-:Y:S02]  /*25310*/  ISETP.LT.OR P0, PT, R0.reuse, 0xe1, !P2 ;  /* 0x000000e10000780c */ /* 0x040fe40005701670 */
[----:B------:R-:W-:-:S02]  /*25320*/  ISETP.LT.OR P1, PT, R0, 0xe2, !P2 ;  /* 0x000000e20000780c */ /* 0x000fc40005721670 */
[----:B------:R-:W-:-:S05]  /*25330*/  F2FP.SATFINITE.E4M3.F32.PACK_AB_MERGE_C R5, RZ, R5, RZ ;  /* 0x00000005ff05723e */ /* 0x000fca00048070ff */
[----:B------:R-:W-:Y:S01]  /*25340*/  @!P6 STG.E.U8 desc[UR14][R24.64+0xe1], R9 ;  /* 0x0000e1091800e986 */ /* 0x000fe2000c10110e */
[----:B------:R-:W-:Y:S02]  /*25350*/  ISETP.LT.OR P6, PT, R0, 0xe9, !P3 ;  /* 0x000000e90000780c */ /* 0x000fe40005fc1670 */
[----:B0-----:R-:W-:Y:S01]  /*25360*/  F2FP.SATFINITE.E4M3.F32.PACK_AB_MERGE_C R13, RZ, R2, RZ ;  /* 0x00000002ff0d723e */ /* 0x001fe200048070ff */
[----:B------:R-:W-:Y:S01]  /*25370*/  FMUL R2, R40, UR20 ;  /* 0x0000001428027c20 */ /* 0x000fe20008400000 */
[----:B------:R0:W-:Y:S01]  /*25380*/  @!P5 STG.E.U8 desc[UR14][R24.64+0xe0], R7 ;  /* 0x0000e0071800d986 */ /* 0x0001e2000c10110e */
[----:B------:R-:W-:-:S03]  /*25390*/  ISETP.LT.OR P5, PT, R0, 0xea, !P2 ;  /* 0x000000ea0000780c */ /* 0x000fc600057a1670 */
[----:B------:R-:W-:Y:S01]  /*253a0*/  @!P0 STG.E.U8 desc[UR14][R26.64+0xe0], R11 ;  /* 0x0000e00b1a008986 */ /* 0x000fe2000c10110e */
[----:B------:R-:W-:-:S03]  /*253b0*/  ISETP.LT.OR P0, PT, R0, 0xea, !P3 ;  /* 0x000000ea0000780c */ /* 0x000fc60005f01670 */
[----:B------:R1:W-:Y:S01]  /*253c0*/  @!P1 STG.E.U8 desc[UR14][R26.64+0xe1], R5 ;  /* 0x0000e1051a009986 */ /* 0x0003e2000c10110e */
[----:B------:R-:W-:-:S03]  /*253d0*/  ISETP.LT.OR P1, PT, R0, 0xe9, !P2 ;  /* 0x000000e90000780c */ /* 0x000fc60005721670 */
[----:B------:R-:W4:Y:S01]  /*253e0*/  LDL.LU R40, [R1+0x24c] ;  /* 0x00024c0001287983 */ /* 0x000f220000300800 */
[----:B0-----:R-:W-:-:S03]  /*253f0*/  F2FP.SATFINITE.E4M3.F32.PACK_AB_MERGE_C R7, RZ, R3, RZ ;  /* 0x00000003ff07723e */ /* 0x001fc600048070ff */
[----:B------:R-:W-:Y:S01]  /*25400*/  @!P6 STG.E.U8 desc[UR14][R24.64+0xe8], R13 ;  /* 0x0000e80d1800e986 */ /* 0x000fe2000c10110e */
[----:B-1----:R-:W-:Y:S01]  /*25410*/  F2FP.SATFINITE.E4M3.F32.PACK_AB_MERGE_C R5, RZ, R2, RZ ;  /* 0x00000002ff05723e */ /* 0x002fe200048070ff */
[----:B------:R-:W-:Y:S02]  /*25420*/  FMUL R2, R39, UR20 ;  /* 0x0000001427027c20 */ /* 0x000fe40008400000 */
[----:B------:R-:W4:Y:S01]  /*25430*/  LDL.LU R39, [R1+0x250] ;  /* 0x0002500001277983 */ /* 0x000f220000300800 */
[----:B------:R-:W-:Y:S02]  /*25440*/  ISETP.LT.OR P6, PT, R0, 0xf1, !P3 ;  /* 0x000000f10000780c */ /* 0x000fe40005fc1670 */
[----:B------:R-:W-:Y:S02]  /*25450*/  F2FP.SATFINITE.E4M3.F32.PACK_AB_MERGE_C R9, RZ, R4, RZ ;  /* 0x00000004ff09723e */ /* 0x000fe400048070ff */
[----:B------:R-:W-:Y:S01]  /*25460*/  F2FP.SATFINITE.E4M3.F32.PACK_AB_MERGE_C R11, RZ, R2, RZ ;  /* 0x00000002ff0b723e */ /* 0x000fe200048070ff */
[----:B------:R0:W-:Y:S04]  /*25470*/  @!P0 STG.E.U8 desc[UR14][R24.64+0xe9], R7 ;  /* 0x0000e90718008986 */ /* 0x0001e8000c10110e */
[----:B------:R1:W-:Y:S04]  /*25480*/  @!P5 STG.E.U8 desc[UR14][R26.64+0xe9], R9 ;  /* 0x0000e9091a00d986 */ /* 0x0003e8000c10110e */
[----:B------:R-:W-:Y:S04]  /*25490*/  @!P1 STG.E.U8 desc[UR14][R26.64+0xe8], R5 ;  /* 0x0000e8051a009986 */ /* 0x000fe8000c10110e */
[----:B------:R2:W-:Y:S01]  /*254a0*/  @!P6 STG.E.U8 desc[UR14][R24.64+0xf0], R11 ;  /* 0x0000f00b1800e986 */ /* 0x0005e2000c10110e */
[----:B------:R-:W-:-:S03]  /*254b0*/  FMUL R3, R38, UR20 ;  /* 0x0000001426037c20 */ /* 0x000fc60008400000 */
[----:B------:R-:W4:Y:S02]  /*254c0*/  LDL.LU R38, [R1+0x254] ;  /* 0x0002540001267983 */ /* 0x000f240000300800 */
[----:B0-----:R-:W-:Y:S01]  /*254d0*/  F2FP.SATFINITE.E4M3.F32.PACK_AB_MERGE_C R7, RZ, R3, RZ ;  /* 0x00000003ff07723e */ /* 0x001fe200048070ff */
[----:B------:R-:W-:Y:S02]  /*254e0*/  FMUL R4, R37, UR20 ;  /* 0x0000001425047c20 */ /* 0x000fe40008400000 */
[----:B------:R-:W4:Y:S01]  /*254f0*/  LDL.LU R37, [R1+0x258] ;  /* 0x0002580001257983 */ /* 0x000f220000300800 */
[----:B------:R-:W-:-:S03]  /*25500*/  FMUL R2, R36, UR20 ;  /* 0x0000001424027c20 */ /* 0x000fc60008400000 */
[----:B------:R-:W4:Y:S02]  /*25510*/  LDL.LU R36, [R1+0x25c] ;  /* 0x00025c0001247983 */ /* 0x000f240000300800 */
[----:B-1----:R-:W-:Y:S01]  /*25520*/  F2FP.SATFINITE.E4M3.F32.PACK_AB_MERGE_C R9, RZ, R2, RZ ;  /* 0x00000002ff09723e */ /* 0x002fe200048070ff */
[----:B--2---:R-:W-:Y:S02]  /*25530*/  FMUL R2, R35, UR20 ;  /* 0x0000001423027c20 */ /* 0x004fe40008400000 */
[----:B------:R-:W2:Y:S03]  /*25540*/  LDL.LU R35, [R1+0x260] ;  /* 0x0002600001237983 */ /* 0x000ea60000300800 */
[----:B------:R-:W-:Y:S01]  /*25550*/  F2FP.SATFINITE.E4M3.F32.PACK_AB_MERGE_C R11, RZ, R2, RZ ;  /* 0x00000002ff0b723e */ /* 0x000fe200048070ff */
[----:B---3--:R-:W-:Y:S02]  /*25560*/  FMUL R3, R33, UR20 ;  /* 0x0000001421037c20 */ /* 0x008fe40008400000 */
[----:B------:R-:W3:Y:S01]  /*25570*/  LDL.LU R33, [R1+0x264] ;  /* 0x0002640001217983 */ /* 0x000ee20000300800 */
[----:B----4-:R-:W-:-:S03]  /*25580*/  FMUL R2, R32, UR20 ;  /* 0x0000001420027c20 */ /* 0x010fc60008400000 */
[----:B------:R-:W4:Y:S01]  /*25590*/  LDL.LU R32, [R1+0x268] ;  /* 0x0002680001207983 */ /* 0x000f220000300800 */
[C---:B------:R-:W-:Y:S02]  /*255a0*/  ISETP.LT.OR P0, PT, R0.reuse, 0xf2, !P3 ;  /* 0x000000f20000780c */ /* 0x040fe40005f01670 */
[C---:B------:R-:W-:Y:S02]  /*255b0*/  ISETP.LT.OR P5, PT, R0.reuse, 0xf2, !P2 ;  /* 0x000000f20000780c */ /* 0x040fe400057a1670 */
[C---:B------:R-:W-:Y:S02]  /*255c0*/  ISETP.LT.OR P1, PT, R0.reuse, 0xf1, !P2 ;  /* 0x000000f10000780c */ /* 0x040fe40005721670 */
[----:B------:R-:W-:Y:S02]  /*255d0*/  ISETP.LT.OR P6, PT, R0, 0xf9, !P3 ;  /* 0x000000f90000780c */ /* 0x000fe40005fc1670 */
[----:B------:R-:W-:Y:S02]  /*255e0*/  F2FP.SATFINITE.E4M3.F32.PACK_AB_MERGE_C R13, RZ, R3, RZ ;  /* 0x00000003ff0d723e */ /* 0x000fe400048070ff */
[----:B------:R-:W-:-:S03]  /*255f0*/  F2FP.SATFINITE.E4M3.F32.PACK_AB_MERGE_C R5, RZ, R4, RZ ;  /* 0x00000004ff05723e */ /* 0x000fc600048070ff */
[----:B------:R0:W-:Y:S01]  /*25600*/  @!P0 STG.E.U8 desc[UR14][R24.64+0xf1], R7 ;  /* 0x0000f10718008986 */ /* 0x0001e2000c10110e */
[----:B------:R-:W-:-:S03]  /*25610*/  ISETP.LT.OR P3, PT, R0, 0xfa, !P3 ;  /* 0x000000fa0000780c */ /* 0x000fc60005f61670 */
[----:B------:R1:W-:Y:S01]  /*25620*/  @!P5 STG.E.U8 desc[UR14][R26.64+0xf1], R9 ;  /* 0x0000f1091a00d986 */ /* 0x0003e2000c10110e */
[----:B------:R-:W-:Y:S02]  /*25630*/  ISETP.LT.OR P5, PT, R0, 0xf9, !P2 ;  /* 0x000000f90000780c */ /* 0x000fe400057a1670 */
[----:B0-----:R-:W-:Y:S01]  /*25640*/  F2FP.SATFINITE.E4M3.F32.PACK_AB_MERGE_C R7, RZ, R2, RZ ;  /* 0x00000002ff07723e */ /* 0x001fe200048070ff */
[----:B------:R-:W-:Y:S01]  /*25650*/  @!P1 STG.E.U8 desc[UR14][R26.64+0xf0], R5 ;  /* 0x0000f0051a009986 */ /* 0x000fe2000c10110e */
[----:B------:R-:W-:-:S03]  /*25660*/  FMUL R2, R40, UR20 ;  /* 0x0000001428027c20 */ /* 0x000fc60008400000 */
[----:B------:R-:W4:Y:S01]  /*25670*/  LDL.LU R40, [R1+0x26c] ;  /* 0x00026c0001287983 */ /* 0x000f220000300800 */
[----:B------:R-:W-:-:S03]  /*25680*/  FMUL R3, R39, UR20 ;  /* 0x0000001427037c20 */ /* 0x000fc60008400000 */
[----:B------:R-:W4:Y:S01]  /*25690*/  LDL.LU R39, [R1+0x270] ;  /* 0x0002700001277983 */ /* 0x000f220000300800 */
[----:B-1----:R-:W-:-:S03]  /*256a0*/  F2FP.SATFINITE.E4M3.F32.PACK_AB_MERGE_C R9, RZ, R2, RZ ;  /* 0x00000002ff09723e */ /* 0x002fc600048070ff */
        /* <DEDUP_REMOVED lines=17> */
[----:B------:R-:W4:Y:S01]  /*257c0*/  LDL.LU R32, [R1+0x288] ;  /* 0x0002880001207983 */ /* 0x000f220000300800 */
[----:B------:R-:W-:Y:S02]  /*257d0*/  ISETP.GE.AND P1, PT, R34, 0x81, PT ;  /* 0x000000812200780c */ /* 0x000fe40003f26270 */
[C---:B------:R-:W-:Y:S02]  /*257e0*/  ISETP.LT.OR P2, PT, R0.reuse, 0xfa, !P2 ;  /* 0x000000fa0000780c */ /* 0x040fe40005741670 */
[C---:B------:R-:W-:Y:S02]  /*257f0*/  ISETP.LT.OR P6, PT, R0.reuse, 0x1, !P1 ;  /* 0x000000010000780c */ /* 0x040fe40004fc1670 */
[----:B------:R-:W-:Y:S02]  /*25800*/  ISETP.LT.OR P3, PT, R0, 0x2, !P1 ;  /* 0x000000020000780c */ /* 0x000fe40004f61670 */
[----:B------:R-:W-:-:S07]  /*25810*/  ISETP.GE.AND P0, PT, R34, 0x89, PT ;  /* 0x000000892200780c */ /* 0x000fce0003f06270 */
[----:B------:R0:W-:Y:S04]  /*25820*/  @!P2 STG.E.U8 desc[UR14][R26.64+0xf9], R9 ;  /* 0x0000f9091a00a986 */ /* 0x0001e8000c10110e */
[----:B------:R-:W-:Y:S01]  /*25830*/  @!P6 STG.E.U8 desc[UR14][R30.64], R11 ;  /* 0x0000000b1e00e986 */ /* 0x000fe2000c10110e */
[C---:B------:R-:W-:Y:S02]  /*25840*/  ISETP.LT.OR P6, PT, R0.reuse, 0x2, !P0 ;  /* 0x000000020000780c */ /* 0x040fe400047c1670 */
[C---:B------:R-:W-:Y:S01]  /*25850*/  ISETP.LT.OR P5, PT, R0.reuse, 0x1, !P0 ;  /* 0x000000010000780c */ /* 0x040fe200047a1670 */
[----:B------:R1:W-:Y:S01]  /*25860*/  @!P3 STG.E.U8 desc[UR14][R30.64+0x1], R13 ;  /* 0x0000010d1e00b986 */ /* 0x0003e2000c10110e */
[----:B------:R-:W-:Y:S02]  /*25870*/  ISETP.LT.OR P2, PT, R0, 0xa, !P1 ;  /* 0x0000000a0000780c */ /* 0x000fe40004f41670 */
[----:B0-----:R-:W-:Y:S01]  /*25880*/  F2FP.SATFINITE.E4M3.F32.PACK_AB_MERGE_C R9, RZ, R3, RZ ;  /* 0x00000003ff09723e */ /* 0x001fe200048070ff */
[----:B------:R-:W-:-:S02]  /*25890*/  FMUL R3, R40, UR20 ;  /* 0x0000001428037c20 */ /* 0x000fc40008400000 */
[----:B------:R-:W4:Y:S01]  /*258a0*/  LDL.LU R40, [R1+0x28c] ;  /* 0x00028c0001287983 */ /* 0x000f220000300800 */
[----:B-1----:R-:W-:Y:S02]  /*258b0*/  F2FP.SATFINITE.E4M3.F32.PACK_AB_MERGE_C R13, RZ, R2, RZ ;  /* 0x00000002ff0d723e */ /* 0x002fe400048070ff */
[C---:B------:R-:W-:Y:S01]  /*258c0*/  ISETP.LT.OR P3, PT, R0.reuse, 0x9, !P1 ;  /* 0x000000090000780c */ /* 0x040fe20004f61670 */
[----:B------:R0:W-:Y:S01]  /*258d0*/  @!P6 STG.E.U8 desc[UR14][R28.64+0x1], R7 ;  /* 0x000001071c00e986 */ /* 0x0001e2000c10110e */
[----:B------:R-:W-:Y:S01]  /*258e0*/  F2FP.SATFINITE.E4M3.F32.PACK_AB_MERGE_C R5, RZ, R5, RZ ;  /* 0x00000005ff05723e */ /* 0x000fe200048070ff */
[----:B------:R-:W-:Y:S02]  /*258f0*/  FMUL R2, R39, UR20 ;  /* 0x0000001427027c20 */ /* 0x000fe40008400000 */
[----:B------:R-:W4:Y:S01]  /*25900*/  LDL.LU R39, [R1+0x290] ;  /* 0x0002900001277983 */ /* 0x000f220000300800 */
[----:B------:R-:W-:Y:S02]  /*25910*/  F2FP.SATFINITE.E4M3.F32.PACK_AB_MERGE_C R11, RZ, R4, RZ ;  /* 0x00000004ff0b723e */ /* 0x000fe400048070ff */
[----:B------:R-:W-:-:S02]  /*25920*/  ISETP.LT.OR P6, PT, R0, 0xa, !P0 ;  /* 0x0000000a0000780c */ /* 0x000fc400047c1670 */
[----:B0-----:R-:W-:Y:S01]  /*25930*/  F2FP.SATFINITE.E4M3.F32.PACK_AB_MERGE_C R7, RZ, R2, RZ ;  /* 0x00000002ff07723e */ /* 0x001fe200048070ff */
[----:B------:R0:W-:Y:S04]  /*25940*/  @!P5 STG.E.U8 desc[UR14][R28.64], R5 ;  /* 0x000000051c00d986 */ /* 0x0001e8000c10110e */
[----:B------:R-:W-:Y:S04]  /*25950*/  @!P2 STG.E.U8 desc[UR14][R30.64+0x9], R11 ;  /* 0x0000090b1e00a986 */ /* 0x000fe8000c10110e */
[----:B------:R1:W-:Y:S01]  /*25960*/  @!P3 STG.E.U8 desc[UR14][R30.64+0x8], R9 ;  /* 0x000008091e00b986 */ /* 0x0003e2000c10110e */
[----:B0-----:R-:W-:-:S05]  /*25970*/  F2FP.SATFINITE.E4M3.F32.PACK_AB_MERGE_C R5, RZ, R3, RZ ;  /* 0x00000003ff05723e */ /* 0x001fca00048070ff */
[----:B------:R4:W-:Y:S01]  /*25980*/  @!P6 STG.E.U8 desc[UR14][R28.64+0x9], R5 ;  /* 0x000009051c00e986 */ /* 0x0009e2000c10110e */
[----:B------:R-:W-:-:S03]  /*25990*/  FMUL R4, R38, UR20 ;  /* 0x0000001426047c20 */ /* 0x000fc60008400000 */
[----:B------:R-:W4:Y:S02]  /*259a0*/  LDL.LU R38, [R1+0x294] ;  /* 0x0002940001267983 */ /* 0x000f240000300800 */
[----:B-1----:R-:W-:Y:S01]  /*259b0*/  F2FP.SATFINITE.E4M3.F32.PACK_AB_MERGE_C R9, RZ, R4, RZ ;  /* 0x00000004ff09723e */ /* 0x002fe200048070ff */
[----:B------:R-:W-:Y:S02]  /*259c0*/  FMUL R2, R37, UR20 ;  /* 0x0000001425027c20 */ /* 0x000fe40008400000 */
[----:B------:R-:W4:Y:S03]  /*259d0*/  LDL.LU R37, [R1+0x298] ;  /* 0x0002980001257983 */ /* 0x000f260000300800 */
[----:B------:R-:W-:Y:S01]  /*259e0*/  F2FP.SATFINITE.E4M3.F32.PACK_AB_MERGE_C R11, RZ, R2, RZ ;  /* 0x00000002ff0b723e */ /* 0x000fe200048070ff */
[----:B------:R-:W-:Y:S02]  /*259f0*/  FMUL R2, R36, UR20 ;  /* 0x0000001424027c20 */ /* 0x000fe40008400000 */
[----:B------:R-:W4:Y:S01]  /*25a00*/  LDL.LU R36, [R1+0x29c] ;  /* 0x00029c0001247983 */ /* 0x000f220000300800 */
[----:B--2---:R-:W-:-:S03]  /*25a10*/  FMUL R3, R35, UR20 ;  /* 0x0000001423037c20 */ /* 0x004fc60008400000 */
[----:B------:R-:W2:Y:S01]  /*25a20*/  LDL.LU R35, [R1+0x2a0] ;  /* 0x0002a00001237983 */ /* 0x000ea20000300800 */
[----:B---3--:R-:W-:-:S03]  /*25a30*/  FMUL R4, R33, UR20 ;  /* 0x0000001421047c20 */ /* 0x008fc60008400000 */
[----:B------:R-:W3:Y:S01]  /*25a40*/  LDL.LU R33, [R1+0x2a4] ;  /* 0x0002a40001217983 */ /* 0x000ee20000300800 */
[----:B----4-:R-:W-:-:S03]  /*25a50*/  FMUL R5, R32, UR20 ;  /* 0x0000001420057c20 */ /* 0x010fc60008400000 */
[----:B------:R-:W4:Y:S01]  /*25a60*/  LDL.LU R32, [R1+0x2a8] ;  /* 0x0002a80001207983 */ /* 0x000f220000300800 */
[C---:B------:R-:W-:Y:S02]  /*25a70*/  ISETP.LT.OR P5, PT, R0.reuse, 0x9, !P0 ;  /* 0x000000090000780c */ /* 0x040fe400047a1670 */
[C---:B------:R-:W-:Y:S02]  /*25a80*/  ISETP.LT.OR P3, PT, R0.reuse, 0x11, !P1 ;  /* 0x000000110000780c */ /* 0x040fe40004f61670 */
[C---:B------:R-:W-:Y:S02]  /*25a90*/  ISETP.LT.OR P2, PT, R0.reuse, 0x12, !P1 ;  /* 0x000000120000780c */ /* 0x040fe40004f41670 */
[----:B------:R-:W-:-:S07]  /*25aa0*/  ISETP.LT.OR P6, PT, R0, 0x12, !P0 ;  /* 0x000000120000780c */ /* 0x000fce00047c1670 */
[----:B------:R-:W-:Y:S01]  /*25ab0*/  @!P5 STG.E.U8 desc[UR14][R28.64+0x8], R13 ;  /* 0x0000080d1c00d986 */ /* 0x000fe2000c10110e */
[----:B------:R-:W-:-:S03]  /*25ac0*/  ISETP.LT.OR P5, PT, R0, 0x11, !P0 ;  /* 0x000000110000780c */ /* 0x000fc600047a1670 */
[----:B------:R0:W-:Y:S01]  /*25ad0*/  @!P3 STG.E.U8 desc[UR14][R30.64+0x10], R7 ;  /* 0x000010071e00b986 */ /* 0x0001e2000c10110e */
[----:B------:R-:W-:-:S03]  /*25ae0*/  ISETP.LT.OR P3, PT, R0, 0x19, !P1 ;  /* 0x000000190000780c */ /* 0x000fc60004f61670 */
[----:B------:R1:W-:Y:S01]  /*25af0*/  @!P2 STG.E.U8 desc[UR14][R30.64+0x11], R9 ;  /* 0x000011091e00a986 */ /* 0x0003e2000c10110e */
[----:B------:R-:W-:Y:S02]  /*25b00*/  ISETP.LT.OR P2, PT, R0, 0x1a, !P1 ;  /* 0x0000001a0000780c */ /* 0x000fe40004f41670 */
[----:B0-----:R-:W-:Y:S01]  /*25b10*/  F2FP.SATFINITE.E4M3.F32.PACK_AB_MERGE_C R7, RZ, R2, RZ ;  /* 0x00000002ff07723e */ /* 0x001fe200048070ff */
[----:B------:R-:W-:Y:S01]  /*25b20*/  FMUL R2, R40, UR20 ;  /* 0x0000001428027c20 */ /* 0x000fe20008400000 */
[----:B-1----:R-:W-:Y:S01]  /*25b30*/  F2FP.SATFINITE.E4M3.F32.PACK_AB_MERGE_C R9, RZ, R3, RZ ;  /* 0x00000003ff09723e */ /* 0x002fe200048070ff */
[----:B------:R-:W4:Y:S01]  /*25b40*/  LDL.LU R40, [R1+0x2ac] ;  /* 0x0002ac0001287983 */ /* 0x000f220000300800 */
[----:B------:R-:W-:-:S03]  /*25b50*/  F2FP.SATFINITE.E4M3.F32.PACK_AB_MERGE_C R13, RZ, R4, RZ ;  /* 0x00000004ff0d723e */ /* 0x000fc600048070ff */
[----:B------:R0:W-:Y:S01]  /*25b60*/  @!P6 STG.E.U8 desc[UR14][R28.64+0x11], R7 ;  /* 0x000011071c00e986 */ /* 0x0001e2000c10110e */
[----:B------:R-:W-:Y:S01]  /*25b70*/  ISETP.LT.OR P6, PT, R0, 0x1a, !P0 ;  /* 0x0000001a0000780c */ /* 0x000fe200047c1670 */
[----:B------:R-:W-:Y:S02]  /*25b80*/  FMUL R3, R39, UR20 ;  /* 0x0000001427037c20 */ /* 0x000fe40008400000 */
[----:B------:R-:W4:Y:S01]  /*25b90*/  LDL.LU R39, [R1+0x2b0] ;  /* 0x0002b00001277983 */ /* 0x000f220000300800 */
[----:B0-----:R-:W-:-:S03]  /*25ba0*/  F2FP.SATFINITE.E4M3.F32.PACK_AB_MERGE_C R7, RZ, R2, RZ ;  /* 0x00000002ff07723e */ /* 0x001fc600048070ff */
[----:B------:R-:W-:Y:S04]  /*25bb0*/  @!P5 STG.E.U8 desc[UR14][R28.64+0x10], R11 ;  /* 0x0000100b1c00d986 */ /* 0x000fe8000c10110e */
[----:B------:R0:W-:Y:S04]  /*25bc0*/  @!P3 STG.E.U8 desc[UR14][R30.64+0x18], R9 ;  /* 0x000018091e00b986 */ /* 0x0001e8000c10110e */
[----:B------:R1:W-:Y:S01]  /*25bd0*/  @!P2 STG.E.U8 desc[UR14][R30.64+0x19], R13 ;  /* 0x0000190d1e00a986 */ /* 0x0003e2000c10110e */
[----:B0-----:R-:W-:-:S03]  /*25be0*/  F2FP.SATFINITE.E4M3.F32.PACK_AB_MERGE_C R9, RZ, R3, RZ ;  /* 0x00000003ff09723e */ /* 0x001fc600048070ff */
[----:B------:R0:W-:Y:S01]  /*25bf0*/  @!P6 STG.E.U8 desc[UR14][R28.64+0x19], R7 ;  /* 0x000019071c00e986 */ /* 0x0001e2000c10110e */
[----:B------:R-:W-:-:S03]  /*25c00*/  FMUL R4, R38, UR20 ;  /* 0x0000001426047c20 */ /* 0x000fc60008400000 */
[----:B------:R-:W4:Y:S02]  /*25c10*/  LDL.LU R38, [R1+0x2b4] ;  /* 0x0002b40001267983 */ /* 0x000f240000300800 */
[----:B------:R-:W-:Y:S01]  /*25c20*/  F2FP.SATFINITE.E4M3.F32.PACK_AB_MERGE_C R11, RZ, R4, RZ ;  /* 0x00000004ff0b723e */ /* 0x000fe200048070ff */
[----:B------:R-:W-:Y:S02]  /*25c30*/  FMUL R2, R37, UR20 ;  /* 0x0000001425027c20 */ /* 0x000fe40008400000 */
[----:B------:R-:W4:Y:S03]  /*25c40*/  LDL.LU R37, [R1+0x2b8] ;  /* 0x0002b80001257983 */ /* 0x000f260000300800 */
[----:B-1----:R-:W-:Y:S01]  /*25c50*/  F2FP.SATFINITE.E4M3.F32.PACK_AB_MERGE_C R13, RZ, R2, RZ ;  /* 0x00000002ff0d723e */ /* 0x002fe200048070ff */
[----:B------:R-:W-:Y:S02]  /*25c60*/  FMUL R3, R36, UR20 ;  /* 0x0000001424037c20 */ /* 0x000fe40008400000 */
[----:B------:R-:W4:Y:S01]  /*25c70*/  LDL.LU R36, [R1+0x2bc] ;  /* 0x0002bc0001247983 */ /* 0x000f220000300800 */
[----:B--2---:R-:W-:-:S03]  /*25c80*/  FMUL R2, R35, UR20 ;  /* 0x0000001423027c20 */ /* 0x004fc60008400000 */
[----:B------:R-:W2:Y:S02]  /*25c90*/  LDL.LU R35, [R1+0x2c0] ;  /* 0x0002c00001237983 */ /* 0x000ea40000300800 */
[----:B0-----:R-:W-:Y:S01]  /*25ca0*/  F2FP.SATFINITE.E4M3.F32.PACK_AB_MERGE_C R7, RZ, R2, RZ ;  /* 0x00000002ff07723e */ /* 0x001fe200048070ff */
[----:B---3--:R-:W-:Y:S02]  /*25cb0*/  FMUL R4, R33, UR20 ;  /* 0x0000001421047c20 */ /* 0x008fe40008400000 */
[----:B------:R-:W3:Y:S01]  /*25cc0*/  LDL.LU R33, [R1+0x2c4] ;  /* 0x0002c40001217983 */ /* 0x000ee20000300800 */
[----:B----4-:R-:W-:-:S03]  /*25cd0*/  FMUL R2, R32, UR20 ;  /* 0x0000001420027c20 */ /* 0x010fc60008400000 */
[----:B------:R-:W4:Y:S01]  /*25ce0*/  LDL.LU R32, [R1+0x2c8] ;  /* 0x0002c80001207983 */ /* 0x000f220000300800 */
[C---:B------:R-:W-:Y:S02]  /*25cf0*/  ISETP.LT.OR P5, PT, R0.reuse, 0x19, !P0 ;  /* 0x000000190000780c */ /* 0x040fe400047a1670 */
[C---:B------:R-:W-:Y:S02]  /*25d00*/  ISETP.LT.OR P3, PT, R0.reuse, 0x21, !P1 ;  /* 0x000000210000780c */ /* 0x040fe40004f61670 */
[C---:B------:R-:W-:Y:S02]  /*25d10*/  ISETP.LT.OR P2, PT, R0.reuse, 0x22, !P1 ;  /* 0x000000220000780c */ /* 0x040fe40004f41670 */
[----:B------:R-:W-:Y:S02]  /*25d20*/  F2FP.SATFINITE.E4M3.F32.PACK_AB_MERGE_C R5, RZ, R5, RZ ;  /* 0x00000005ff05723e */ /* 0x000fe400048070ff */
[----:B------:R-:W-:-:S05]  /*25d30*/  ISETP.LT.OR P6, PT, R0, 0x22, !P0 ;  /* 0x000000220000780c */ /* 0x000fca00047c1670 */
[----:B------:R0:W-:Y:S01]  /*25d40*/  @!P5 STG.E.U8 desc[UR14][R28.64+0x18], R5 ;  /* 0x000018051c00d986 */ /* 0x0001e2000c10110e */
[----:B------:R-:W-:-:S03]  /*25d50*/  ISETP.LT.OR P5, PT, R0, 0x21, !P0 ;  /* 0x000000210000780c */ /* 0x000fc600047a1670 */
[----:B------:R-:W-:Y:S01]  /*25d60*/  @!P3 STG.E.U8 desc[UR14][R30.64+0x20], R9 ;  /* 0x000020091e00b986 */ /* 0x000fe2000c10110e */
[----:B------:R-:W-:-:S03]  /*25d70*/  ISETP.LT.OR P3, PT, R0, 0x29, !P1 ;  /* 0x000000290000780c */ /* 0x000fc60004f61670 */
[----:B------:R1:W-:Y:S01]  /*25d80*/  @!P2 STG.E.U8 desc[UR14][R30.64+0x21], R11 ;  /* 0x0000210b1e00a986 */ /* 0x0003e2000c10110e */
[----:B------:R-:W-:Y:S02]  /*25d90*/  ISETP.LT.OR P2, PT, R0, 0x2a, !P1 ;  /* 0x0000002a0000780c */ /* 0x000fe40004f41670 */
[----:B0-----:R-:W-:Y:S02]  /*25da0*/  F2FP.SATFINITE.E4M3.F32.PACK_AB_MERGE_C R5, RZ, R3, RZ ;  /* 0x00000003ff05723e */ /* 0x001fe400048070ff */
[----:B-1----:R-:W-:Y:S01]  /*25db0*/  F2FP.SATFINITE.E4M3.F32.PACK_AB_MERGE_C R11, RZ, R2, RZ ;  /* 0x00000002ff0b723e */ /* 0x002fe200048070ff */
[----:B------:R-:W-:Y:S02]  /*25dc0*/  FMUL R2, R40, UR20 ;  /* 0x0000001428027c20 */ /* 0x000fe40008400000 */
[----:B------:R-:W4:Y:S01]  /*25dd0*/  LDL.LU R40, [R1+0x2cc] ;  /* 0x0002cc0001287983 */ /* 0x000f220000300800 */
[----:B------:R-:W-:-:S03]  /*25de0*/  F2FP.SATFINITE.E4M3.F32.PACK_AB_MERGE_C R9, RZ, R4, RZ ;  /* 0x00000004ff09723e */ /* 0x000fc600048070ff */
[----:B------:R-:W-:Y:S01]  /*25df0*/  @!P6 STG.E.U8 desc[UR14][R28.64+0x21], R5 ;  /* 0x000021051c00e986 */ /* 0x000fe2000c10110e */
[----:B------:R-:W-:-:S03]  /*25e00*/  FMUL R3, R39, UR20 ;  /* 0x0000001427037c20 */ /* 0x000fc60008400000 */
[----:B------:R-:W4:Y:S01]  /*25e10*/  LDL.LU R39, [R1+0x2d0] ;  /* 0x0002d00001277983 */ /* 0x000f220000300800 */
[----:B------:R-:W-:-:S03]  /*25e20*/  ISETP.LT.OR P6, PT, R0, 0x2a, !P0 ;  /* 0x0000002a0000780c */ /* 0x000fc600047c1670 */
[----:B------:R-:W-:Y:S04]  /*25e30*/  @!P5 STG.E.U8 desc[UR14][R28.64+0x20], R13 ;  /* 0x0000200d1c00d986 */ /* 0x000fe8000c10110e */
[----:B------:R0:W-:Y:S04]  /*25e40*/  @!P3 STG.E.U8 desc[UR14][R30.64+0x28], R7 ;  /* 0x000028071e00b986 */ /* 0x0001e8000c10110e */
[----:B------:R1:W-:Y:S01]  /*25e50*/  @!P2 STG.E.U8 desc[UR14][R30.64+0x29], R9 ;  /* 0x000029091e00a986 */ /* 0x0003e2000c10110e */
[----:B0-----:R-:W-:Y:S02]  /*25e60*/  F2FP.SATFINITE.E4M3.F32.PACK_AB_MERGE_C R7, RZ, R2, RZ ;  /* 0x00000002ff07723e */ /* 0x001fe400048070ff */
[----:B-1----:R-:W-:-:S03]  /*25e70*/  F2FP.SATFINITE.E4M3.F32.PACK_AB_MERGE_C R9, RZ, R3, RZ ;  /* 0x00000003ff09723e */ /* 0x002fc600048070ff */
[----:B------:R0:W-:Y:S01]  /*25e80*/  @!P6 STG.E.U8 desc[UR14][R28.64+0x29], R7 ;  /* 0x000029071c00e986 */ /* 0x0001e2000c10110e */
[----:B------:R-:W-:-:S03]  /*25e90*/  FMUL R4, R38, UR20 ;  /* 0x0000001426047c20 */ /* 0x000fc60008400000 */
[----:B------:R-:W4:Y:S02]  /*25ea0*/  LDL.LU R38, [R1+0x2d4] ;  /* 0x0002d40001267983 */ /* 0x000f240000300800 */
[----:B------:R-:W-:Y:S01]  /*25eb0*/  F2FP.SATFINITE.E4M3.F32.PACK_AB_MERGE_C R13, RZ, R4, RZ ;  /* 0x00000004ff0d723e */ /* 0x000fe200048070ff */
        /* <DEDUP_REMOVED lines=21> */
[----:B------:R-:W-:Y:S02]  /*26010*/  F2FP.SATFINITE.E4M3.F32.PACK_AB_MERGE_C R5, RZ, R5, RZ ;  /* 0x00000005ff05723e */ /* 0x000fe400048070ff */
[----:B0-----:R-:W-:Y:S02]  /*26020*/  F2FP.SATFINITE.E4M3.F32.PACK_AB_MERGE_C R13, RZ, R2, RZ ;  /* 0x00000002ff0d723e */ /* 0x001fe400048070ff */
[----:B-1----:R-:W-:Y:S01]  /*26030*/  F2FP.SATFINITE.E4M3.F32.PACK_AB_MERGE_C R9, RZ, R3, RZ ;  /* 0x00000003ff09723e */ /* 0x002fe200048070ff */
[----:B------:R-:W-:Y:S02]  /*26040*/  FMUL R3, R40, UR20 ;  /* 0x0000001428037c20 */ /* 0x000fe40008400000 */
[----:B------:R-:W4:Y:S01]  /*26050*/  LDL.LU R40, [R1+0x2ec] ;  /* 0x0002ec0001287983 */ /* 0x000f220000300800 */
[----:B------:R-:W-:Y:S01]  /*26060*/  F2FP.SATFINITE.E4M3.F32.PACK_AB_MERGE_C R11, RZ, R4, RZ ;  /* 0x00000004ff0b723e */ /* 0x000fe200048070ff */
[----:B------:R-:W-:-:S02]  /*26070*/  FMUL R2, R39, UR20 ;  /* 0x0000001427027c20 */ /* 0x000fc40008400000 */
[----:B------:R-:W4:Y:S04]  /*26080*/  LDL.LU R39, [R1+0x2f0] ;  /* 0x0002f00001277983 */ /* 0x000f280000300800 */
[----:B------:R0:W-:Y:S01]  /*26090*/  @!P6 STG.E.U8 desc[UR14][R28.64+0x31], R7 ;  /* 0x000031071c00e986 */ /* 0x0001e2000c10110e */
[----:B------:R-:W-:-:S03]  /*260a0*/  ISETP.LT.OR P6, PT, R0, 0x3a, !P0 ;  /* 0x0000003a0000780c */ /* 0x000fc600047c1670 */
[----:B------:R1:W-:Y:S01]  /*260b0*/  @!P5 STG.E.U8 desc[UR14][R28.64+0x30], R5 ;  /* 0x000030051c00d986 */ /* 0x0003e2000c10110e */
[----:B0-----:R-:W-:-:S03]  /*260c0*/  F2FP.SATFINITE.E4M3.F32.PACK_AB_MERGE_C R7, RZ, R2, RZ ;  /* 0x00000002ff07723e */ /* 0x001fc600048070ff */
[----:B------:R-:W-:Y:S01]  /*260d0*/  @!P2 STG.E.U8 desc[UR14][R30.64+0x39], R11 ;  /* 0x0000390b1e00a986 */ /* 0x000fe2000c10110e */
[----:B-1----:R-:W-:-:S03]  /*260e0*/  F2FP.SATFINITE.E4M3.F32.PACK_AB_MERGE_C R5, RZ, R3, RZ ;  /* 0x00000003ff05723e */ /* 0x002fc600048070ff */
[----:B------:R0:W-:Y:S04]  /*260f0*/  @!P3 STG.E.U8 desc[UR14][R30.64+0x38], R9 ;  /* 0x000038091e00b986 */ /* 0x0001e8000c10110e */
[----:B------:R4:W-:Y:S01]  /*26100*/  @!P6 STG.E.U8 desc[UR14][R28.64+0x39], R5 ;  /* 0x000039051c00e986 */ /* 0x0009e2000c10110e */
[----:B------:R-:W-:-:S03]  /*26110*/  FMUL R4, R38, UR20 ;  /* 0x0000001426047c20 */ /* 0x000fc60008400000 */
[----:B------:R-:W4:Y:S02]  /*26120*/  LDL.LU R38, [R1+0x2f4] ;  /* 0x0002f40001267983 */ /* 0x000f240000300800 */
[----:B0-----:R-:W-:Y:S01]  /*26130*/  F2FP.SATFINITE.E4M3.F32.PACK_AB_MERGE_C R9, RZ, R4, RZ ;  /* 0x00000004ff09723e */ /* 0x001fe200048070ff */
        /* <DEDUP_REMOVED lines=26> */
[----:B------:R0:W-:Y:S01]  /*262e0*/  @!P6 STG.E.U8 desc[UR14][R28.64+0x41], R7 ;  /* 0x000041071c00e986 */ /* 0x0001e2000c10110e */
[----:B------:R-:W-:-:S03]  /*262f0*/  FMUL R3, R39, UR20 ;  /* 0x0000001427037c20 */ /* 0x000fc60008400000 */
[----:B------:R-:W4:Y:S01]  /*26300*/  LDL.LU R39, [R1+0x310] ;  /* 0x0003100001277983 */ /* 0x000f220000300800 */
[----:B------:R-:W-:Y:S02]  /*26310*/  ISETP.LT.OR P6, PT, R0, 0x4a, !P0 ;  /* 0x0000004a0000780c */ /* 0x000fe400047c1670 */
[----:B0-----:R-:W-:Y:S01]  /*26320*/  F2FP.SATFINITE.E4M3.F32.PACK_AB_MERGE_C R7, RZ, R2, RZ ;  /* 0x00000002ff07723e */ /* 0x001fe200048070ff */
        /* <DEDUP_REMOVED lines=155> */
[----:B------:R-:W-:Y:S01]  /*26ce0*/  F2FP.SATFINITE.E4M3.F32.PACK_AB_MERGE_C R9, RZ, R4, RZ ;  /* 0x00000004ff09723e */ /* 0x000fe200048070ff */
[----:B------:R-:W-:-:S02]  /*26cf0*/  FMUL R3, R39, UR20 ;  /* 0x0000001427037c20 */ /* 0x000fc40008400000 */
[----:B------:R-:W4:Y:S04]  /*26d00*/  LDL.LU R39, [R1+0x390] ;  /* 0x0003900001277983 */ /* 0x000f280000300800 */
[----:B------:R-:W-:Y:S04]  /*26d10*/  @!P6 STG.E.U8 desc[UR14][R28.64+0x81], R5 ;  /* 0x000081051c00e986 */ /* 0x000fe8000c10110e */
[----:B------:R-:W-:Y:S04]  /*26d20*/  @!P5 STG.E.U8 desc[UR14][R28.64+0x80], R13 ;  /* 0x0000800d1c00d986 */ /* 0x000fe8000c10110e */
[----:B------:R0:W-:Y:S04]  /*26d30*/  @!P3 STG.E.U8 desc[UR14][R30.64+0x88], R7 ;  /* 0x000088071e00b986 */ /* 0x0001e8000c10110e */
[----:B------:R1:W-:Y:S01]  /*26d40*/  @!P2 STG.E.U8 desc[UR14][R30.64+0x89], R9 ;  /* 0x000089091e00a986 */ /* 0x0003e2000c10110e */
[----:B0-----:R-:W-:-:S02]  /*26d50*/  F2FP.SATFINITE.E4M3.F32.PACK_AB_MERGE_C R7, RZ, R2, RZ ;  /* 0x00000002ff07723e */ /* 0x001fc400048070ff */
[----:B-1----:R-:W-:Y:S01]  /*26d60*/  F2FP.SATFINITE.E4M3.F32.PACK_AB_MERGE_C R9, RZ, R3, RZ ;  /* 0x00000003ff09723e */ /* 0x002fe200048070ff */
[----:B------:R-:W-:Y:S02]  /*26d70*/  FMUL R4, R38, UR20 ;  /* 0x0000001426047c20 */ /* 0x000fe40008400000 */
[----:B------:R-:W4:Y:S03]  /*26d80*/  LDL.LU R38, [R1+0x394] ;  /* 0x0003940001267983 */ /* 0x000f260000300800 */
[----:B------:R-:W-:Y:S01]  /*26d90*/  F2FP.SATFINITE.E4M3.F32.PACK_AB_MERGE_C R13, RZ, R4, RZ ;  /* 0x00000004ff0d723e */ /* 0x000fe200048070ff */
[----:B------:R-:W-:Y:S02]  /*26da0*/  FMUL R5, R37, UR20 ;  /* 0x0000001425057c20 */ /* 0x000fe40008400000 */
[----:B------:R-:W4:Y:S01]  /*26db0*/  LDL.LU R37, [R1+0x398] ;  /* 0x0003980001257983 */ /* 0x000f220000300800 */
[----:B------:R-:W-:-:S03]  /*26dc0*/  FMUL R2, R36, UR20 ;  /* 0x0000001424027c20 */ /* 0x000fc60008400000 */
[----:B------:R-:W4:Y:S01]  /*26dd0*/  LDL.LU R36, [R1+0x39c] ;  /* 0x00039c0001247983 */ /* 0x000f220000300800 */
[----:B--2---:R-:W-:-:S03]  /*26de0*/  FMUL R3, R35, UR20 ;  /* 0x0000001423037c20 */ /* 0x004fc60008400000 */
[----:B------:R-:W2:Y:S01]  /*26df0*/  LDL.LU R35, [R1+0x3a0] ;  /* 0x0003a00001237983 */ /* 0x000ea20000300800 */
        /* <DEDUP_REMOVED lines=9> */
[----:B------:R0:W-:Y:S01]  /*26e90*/  @!P6 STG.E.U8 desc[UR14][R28.64+0x89], R7 ;  /* 0x000089071c00e986 */ /* 0x0001e2000c10110e */
[----:B------:R-:W-:-:S03]  /*26ea0*/  ISETP.LT.OR P6, PT, R0, 0x92, !P0 ;  /* 0x000000920000780c */ /* 0x000fc600047c1670 */
[----:B------:R-:W-:Y:S01]  /*26eb0*/  @!P5 STG.E.U8 desc[UR14][R28.64+0x88], R11 ;  /* 0x0000880b1c00d986 */ /* 0x000fe2000c10110e */
[----:B------:R-:W-:-:S03]  /*26ec0*/  ISETP.LT.OR P5, PT, R0, 0x91, !P0 ;  /* 0x000000910000780c */ /* 0x000fc600047a1670 */
[----:B------:R1:W-:Y:S01]  /*26ed0*/  @!P3 STG.E.U8 desc[UR14][R30.64+0x90], R9 ;  /* 0x000090091e00b986 */ /* 0x0003e2000c10110e */
[C---:B------:R-:W-:Y:S02]  /*26ee0*/  ISETP.LT.OR P3, PT, R0.reuse, 0x99, !P1 ;  /* 0x000000990000780c */ /* 0x040fe40004f61670 */
[----:B0-----:R-:W-:Y:S01]  /*26ef0*/  F2FP.SATFINITE.E4M3.F32.PACK_AB_MERGE_C R7, RZ, R2, RZ ;  /* 0x00000002ff07723e */ /* 0x001fe200048070ff */
[----:B------:R-:W-:Y:S01]  /*26f00*/  @!P2 STG.E.U8 desc[UR14][R30.64+0x91], R13 ;  /* 0x0000910d1e00a986 */ /* 0x000fe2000c10110e */
[----:B------:R-:W-:Y:S02]  /*26f10*/  ISETP.LT.OR P2, PT, R0, 0x9a, !P1 ;  /* 0x0000009a0000780c */ /* 0x000fe40004f41670 */
        /* <DEDUP_REMOVED lines=86> */
[----:B------:R0:W-:Y:S01]  /*27480*/  @!P6 STG.E.U8 desc[UR14][R28.64+0xb1], R7 ;  /* 0x0000b1071c00e986 */ /* 0x0001e2000c10110e */
[----:B------:R-:W-:-:S03]  /*27490*/  ISETP.LT.OR P6, PT, R0, 0xba, !P0 ;  /* 0x000000ba0000780c */ /* 0x000fc600047c1670 */
[----:B------:R-:W4:Y:S04]  /*274a0*/  LDL.LU R39, [R1+0x3f0] ;  /* 0x0003f00001277983 */ /* 0x000f280000300800 */
        /* <DEDUP_REMOVED lines=33> */
[----:B------:R0:W-:Y:S01]  /*276c0*/  @!P6 STG.E.U8 desc[UR14][R28.64+0xc1], R7 ;  /* 0x0000c1071c00e986 */ /* 0x0001e2000c10110e */
[----:B------:R-:W-:-:S03]  /*276d0*/  ISETP.LT.OR P6, PT, R0, 0xca, !P0 ;  /* 0x000000ca0000780c */ /* 0x000fc600047c1670 */
[----:B------:R-:W4:Y:S01]  /*276e0*/  LDL.LU R40, [R1+0x40c] ;  /* 0x00040c0001287983 */ /* 0x000f220000300800 */
[----:B------:R-:W-:Y:S01]  /*276f0*/  F2FP.SATFINITE.E4M3.F32.PACK_AB_MERGE_C R13, RZ, R4, RZ ;  /* 0x00000004ff0d723e */ /* 0x000fe200048070ff */
        /* <DEDUP_REMOVED lines=24> */
[C---:B------:R-:W-:Y:S01]  /*27880*/  ISETP.LT.OR P3, PT, R0.reuse, 0xd1, !P1 ;  /* 0x000000d10000780c */ /* 0x040fe20004f61670 */
[----:B------:R-:W4:Y:S01]  /*27890*/  LDL.LU R42, [R1+0x42c] ;  /* 0x00042c00012a7983 */ /* 0x000f220000300800 */
[C---:B------:R-:W-:Y:S02]  /*278a0*/  ISETP.LT.OR P2, PT, R0.reuse, 0xd2, !P1 ;  /* 0x000000d20000780c */ /* 0x040fe40004f41670 */
[----:B------:R-:W-:Y:S02]  /*278b0*/  ISETP.LT.OR P6, PT, R0, 0xd2, !P0 ;  /* 0x000000d20000780c */ /* 0x000fe400047c1670 */
[----:B------:R-:W-:-:S05]  /*278c0*/  F2FP.SATFINITE.E4M3.F32.PACK_AB_MERGE_C R5, RZ, R5, RZ ;  /* 0x00000005ff05723e */ /* 0x000fca00048070ff */
[----:B------:R0:W-:Y:S01]  /*278d0*/  @!P5 STG.E.U8 desc[UR14][R28.64+0xc8], R5 ;  /* 0x0000c8051c00d986 */ /* 0x0001e2000c10110e */
[----:B------:R-:W-:-:S03]  /*278e0*/  ISETP.LT.OR P5, PT, R0, 0xd1, !P0 ;  /* 0x000000d10000780c */ /* 0x000fc600047a1670 */
[----:B------:R-:W-:Y:S01]  /*278f0*/  @!P3 STG.E.U8 desc[UR14][R30.64+0xd0], R9 ;  /* 0x0000d0091e00b986 */ /* 0x000fe2000c10110e */
[----:B------:R-:W-:-:S03]  /*27900*/  ISETP.LT.OR P3, PT, R0, 0xd9, !P1 ;  /* 0x000000d90000780c */ /* 0x000fc60004f61670 */
[----:B------:R1:W-:Y:S01]  /*27910*/  @!P2 STG.E.U8 desc[UR14][R30.64+0xd1], R11 ;  /* 0x0000d10b1e00a986 */ /* 0x0003e2000c10110e */
[----:B0-----:R-:W-:Y:S02]  /*27920*/  F2FP.SATFINITE.E4M3.F32.PACK_AB_MERGE_C R5, RZ, R3, RZ ;  /* 0x00000003ff05723e */ /* 0x001fe400048070ff */
[----:B------:R-:W-:-:S03]  /*27930*/  ISETP.LT.OR P2, PT, R0, 0xda, !P1 ;  /* 0x000000da0000780c */ /* 0x000fc60004f41670 */
[----:B------:R-:W-:Y:S01]  /*27940*/  @!P6 STG.E.U8 desc[UR14][R28.64+0xd1], R5 ;  /* 0x0000d1051c00e986 */ /* 0x000fe2000c10110e */
[----:B-1----:R-:W-:Y:S02]  /*27950*/  F2FP.SATFINITE.E4M3.F32.PACK_AB_MERGE_C R11, RZ, R2, RZ ;  /* 0x00000002ff0b723e */ /* 0x002fe400048070ff */
[----:B------:R-:W-:Y:S01]  /*27960*/  ISETP.LT.OR P6, PT, R0, 0xda, !P0 ;  /* 0x000000da0000780c */ /* 0x000fe200047c1670 */
[----:B------:R-:W-:Y:S02]  /*27970*/  FMUL R2, R40, UR20 ;  /* 0x0000001428027c20 */ /* 0x000fe40008400000 */
[----:B------:R-:W4:Y:S01]  /*27980*/  LDL.LU R40, [R1+0x430] ;  /* 0x0004300001287983 */ /* 0x000f220000300800 */
[----:B------:R-:W-:-:S03]  /*27990*/  FMUL R3, R39, UR20 ;  /* 0x0000001427037c20 */ /* 0x000fc60008400000 */
[----:B------:R-:W4:Y:S01]  /*279a0*/  LDL.LU R39, [R1+0x434] ;  /* 0x0004340001277983 */ /* 0x000f220000300800 */
[----:B------:R-:W-:-:S03]  /*279b0*/  F2FP.SATFINITE.E4M3.F32.PACK_AB_MERGE_C R9, RZ, R4, RZ ;  /* 0x00000004ff09723e */ /* 0x000fc600048070ff */
        /* <DEDUP_REMOVED lines=13> */
[----:B--2---:R-:W-:Y:S01]  /*27a90*/  FMUL R3, R35, UR20 ;  /* 0x0000001423037c20 */ /* 0x004fe20008400000 */
[----:B0-----:R-:W-:Y:S02]  /*27aa0*/  F2FP.SATFINITE.E4M3.F32.PACK_AB_MERGE_C R7, RZ, R2, RZ ;  /* 0x00000002ff07723e */ /* 0x001fe400048070ff */
        /* <DEDUP_REMOVED lines=15> */
[----:B------:R-:W-:Y:S02]  /*27ba0*/  F2FP.SATFINITE.E4M3.F32.PACK_AB_MERGE_C R5, RZ, R5, RZ ;  /* 0x00000005ff05723e */ /* 0x000fe400048070ff */
[----:B0-----:R-:W-:Y:S01]  /*27bb0*/  F2FP.SATFINITE.E4M3.F32.PACK_AB_MERGE_C R11, RZ, R4, RZ ;  /* 0x00000004ff0b723e */ /* 0x001fe200048070ff */
[----:B------:R0:W-:Y:S01]  /*27bc0*/  @!P6 STG.E.U8 desc[UR14][R28.64+0xe1], R7 ;  /* 0x0000e1071c00e986 */ /* 0x0001e2000c10110e */
[C---:B------:R-:W-:Y:S02]  /*27bd0*/  ISETP.LT.OR P6, PT, R0.reuse, 0xea, !P0 ;  /* 0x000000ea0000780c */ /* 0x040fe400047c1670 */
[----:B-1----:R-:W-:Y:S01]  /*27be0*/  F2FP.SATFINITE.E4M3.F32.PACK_AB_MERGE_C R9, RZ, R3, RZ ;  /* 0x00000003ff09723e */ /* 0x002fe200048070ff */
[----:B------:R1:W-:Y:S01]  /*27bf0*/  @!P5 STG.E.U8 desc[UR14][R28.64+0xe0], R5 ;  /* 0x0000e0051c00d986 */ /* 0x0003e2000c10110e */
[----:B------:R-:W-:-:S03]  /*27c00*/  ISETP.LT.OR P5, PT, R0, 0xe9, !P0 ;  /* 0x000000e90000780c */ /* 0x000fc600047a1670 */
[----:B------:R-:W-:Y:S01]  /*27c10*/  @!P2 STG.E.U8 desc[UR14][R30.64+0xe9], R11 ;  /* 0x0000e90b1e00a986 */ /* 0x000fe2000c10110e */
[----:B------:R-:W-:Y:S01]  /*27c20*/  ISETP.LT.OR P2, PT, R0, 0xf2, !P1 ;  /* 0x000000f20000780c */ /* 0x000fe20004f41670 */
[----:B------:R-:W-:Y:S02]  /*27c30*/  FMUL R3, R42, UR20 ;  /* 0x000000142a037c20 */ /* 0x000fe40008400000 */
[----:B------:R1:W-:Y:S01]  /*27c40*/  @!P3 STG.E.U8 desc[UR14][R30.64+0xe8], R9 ;  /* 0x0000e8091e00b986 */ /* 0x0003e2000c10110e */
[----:B------:R-:W-:Y:S02]  /*27c50*/  ISETP.LT.OR P3, PT, R0, 0xf1, !P1 ;  /* 0x000000f10000780c */ /* 0x000fe40004f61670 */
[----:B------:R-:W-:Y:S01]  /*27c60*/  F2FP.SATFINITE.E4M3.F32.PACK_AB_MERGE_C R13, RZ, R2, RZ ;  /* 0x00000002ff0d723e */ /* 0x000fe200048070ff */
[----:B------:R-:W-:Y:S01]  /*27c70*/  FMUL R4, R39, UR20 ;  /* 0x0000001427047c20 */ /* 0x000fe20008400000 */
[----:B------:R-:W-:Y:S01]  /*27c80*/  FMUL R2, R40, UR20 ;  /* 0x0000001428027c20 */ /* 0x000fe20008400000 */
[----:B------:R-:W-:-:S03]  /*27c90*/  F2FP.SATFINITE.E4M3.F32.PACK_AB_MERGE_C R3, RZ, R3, RZ ;  /* 0x00000003ff03723e */ /* 0x000fc600048070ff */
[----:B0-----:R-:W-:Y:S02]  /*27ca0*/  F2FP.SATFINITE.E4M3.F32.PACK_AB_MERGE_C R7, RZ, R4, RZ ;  /* 0x00000004ff07723e */ /* 0x001fe400048070ff */
[----:B-1----:R-:W-:Y:S01]  /*27cb0*/  F2FP.SATFINITE.E4M3.F32.PACK_AB_MERGE_C R5, RZ, R2, RZ ;  /* 0x00000002ff05723e */ /* 0x002fe200048070ff */
[----:B------:R-:W-:Y:S01]  /*27cc0*/  @!P5 STG.E.U8 desc[UR14][R28.64+0xe8], R13 ;  /* 0x0000e80d1c00d986 */ /* 0x000fe2000c10110e */
[----:B------:R-:W-:-:S03]  /*27cd0*/  ISETP.LT.OR P5, PT, R0, 0xf1, !P0 ;  /* 0x000000f10000780c */ /* 0x000fc600047a1670 */
[----:B------:R2:W-:Y:S01]  /*27ce0*/  @!P6 STG.E.U8 desc[UR14][R28.64+0xe9], R3 ;  /* 0x0000e9031c00e986 */ /* 0x0005e2000c10110e */
[----:B------:R-:W-:-:S03]  /*27cf0*/  ISETP.LT.OR P6, PT, R0, 0xf2, !P0 ;  /* 0x000000f20000780c */ /* 0x000fc600047c1670 */
[----:B------:R0:W-:Y:S01]  /*27d00*/  @!P2 STG.E.U8 desc[UR14][R30.64+0xf1], R7 ;  /* 0x0000f1071e00a986 */ /* 0x0001e2000c10110e */
[C---:B------:R-:W-:Y:S02]  /*27d10*/  ISETP.LT.OR P2, PT, R0.reuse, 0xf9, !P1 ;  /* 0x000000f90000780c */ /* 0x040fe40004f41670 */
[C---:B------:R-:W-:Y:S01]  /*27d20*/  ISETP.LT.OR P1, PT, R0.reuse, 0xfa, !P1 ;  /* 0x000000fa0000780c */ /* 0x040fe20004f21670 */
[----:B------:R4:W-:Y:S01]  /*27d30*/  @!P3 STG.E.U8 desc[UR14][R30.64+0xf0], R5 ;  /* 0x0000f0051e00b986 */ /* 0x0009e2000c10110e */
[C---:B------:R-:W-:Y:S02]  /*27d40*/  ISETP.LT.OR P3, PT, R0.reuse, 0xf9, !P0 ;  /* 0x000000f90000780c */ /* 0x040fe40004761670 */
[----:B------:R-:W-:Y:S01]  /*27d50*/  ISETP.LT.OR P0, PT, R0, 0xfa, !P0 ;  /* 0x000000fa0000780c */ /* 0x000fe20004701670 */
[----:B------:R-:W-:-:S05]  /*27d60*/  FMUL R2, R38, UR20 ;  /* 0x0000001426027c20 */ /* 0x000fca0008400000 */
[----:B------:R-:W-:-:S05]  /*27d70*/  F2FP.SATFINITE.E4M3.F32.PACK_AB_MERGE_C R9, RZ, R2, RZ ;  /* 0x00000002ff09723e */ /* 0x000fca00048070ff */
[----:B------:R1:W-:Y:S01]  /*27d80*/  @!P5 STG.E.U8 desc[UR14][R28.64+0xf0], R9 ;  /* 0x0000f0091c00d986 */ /* 0x0003e2000c10110e */
[----:B------:R-:W-:Y:S01]  /*27d90*/  FMUL R0, R37, UR20 ;  /* 0x0000001425007c20 */ /* 0x000fe20008400000 */
[----:B------:R-:W-:Y:S01]  /*27da0*/  FMUL R2, R36, UR20 ;  /* 0x0000001424027c20 */ /* 0x000fe20008400000 */
[----:B--2---:R-:W-:-:S03]  /*27db0*/  FMUL R3, R35, UR20 ;  /* 0x0000001423037c20 */ /* 0x004fc60008400000 */
[----:B0-----:R-:W-:Y:S02]  /*27dc0*/  F2FP.SATFINITE.E4M3.F32.PACK_AB_MERGE_C R7, RZ, R0, RZ ;  /* 0x00000000ff07723e */ /* 0x001fe400048070ff */
[----:B------:R-:W-:Y:S02]  /*27dd0*/  F2FP.SATFINITE.E4M3.F32.PACK_AB_MERGE_C R11, RZ, R2, RZ ;  /* 0x00000002ff0b723e */ /* 0x000fe400048070ff */
[----:B------:R-:W-:Y:S01]  /*27de0*/  F2FP.SATFINITE.E4M3.F32.PACK_AB_MERGE_C R3, RZ, R3, RZ ;  /* 0x00000003ff03723e */ /* 0x000fe200048070ff */
[----:B------:R1:W-:Y:S04]  /*27df0*/  @!P6 STG.E.U8 desc[UR14][R28.64+0xf1], R7 ;  /* 0x0000f1071c00e986 */ /* 0x0003e8000c10110e */
[----:B------:R1:W-:Y:S04]  /*27e00*/  @!P2 STG.E.U8 desc[UR14][R30.64+0xf8], R11 ;  /* 0x0000f80b1e00a986 */ /* 0x0003e8000c10110e */
[----:B------:R1:W-:Y:S01]  /*27e10*/  @!P1 STG.E.U8 desc[UR14][R30.64+0xf9], R3 ;  /* 0x0000f9031e009986 */ /* 0x0003e2000c10110e */
[----:B---3--:R-:W-:Y:S01]  /*27e20*/  FMUL R4, R33, UR20 ;  /* 0x0000001421047c20 */ /* 0x008fe20008400000 */
[----:B----4-:R-:W-:-:S04]  /*27e30*/  FMUL R5, R32, UR20 ;  /* 0x0000001420057c20 */ /* 0x010fc80008400000 */
[----:B------:R-:W-:Y:S02]  /*27e40*/  F2FP.SATFINITE.E4M3.F32.PACK_AB_MERGE_C R13, RZ, R4, RZ ;  /* 0x00000004ff0d723e */ /* 0x000fe400048070ff */
[----:B------:R-:W-:-:S03]  /*27e50*/  F2FP.SATFINITE.E4M3.F32.PACK_AB_MERGE_C R5, RZ, R5, RZ ;  /* 0x00000005ff05723e */ /* 0x000fc600048070ff */
[----:B------:R1:W-:Y:S04]  /*27e60*/  @!P3 STG.E.U8 desc[UR14][R28.64+0xf8], R13 ;  /* 0x0000f80d1c00b986 */ /* 0x0003e8000c10110e */
[----:B------:R1:W-:Y:S02]  /*27e70*/  @!P0 STG.E.U8 desc[UR14][R28.64+0xf9], R5 ;  /* 0x0000f9051c008986 */ /* 0x0003e4000c10110e */
.L_x_551:
[----:B------:R-:W-:Y:S05]  /*27e80*/  BSYNC B0 ;  /* 0x0000000000007941 */ /* 0x000fea0003800000 */
.L_x_37:
[----:B-12---:R-:W2:Y:S04]  /*27e90*/  LDL.LU R3, [R1+0x458] ;  /* 0x0004580001037983 */ /* 0x006ea80000300800 */
[----:B-----5:R-:W2:Y:S01]  /*27ea0*/  LDL.LU R2, [R1+0x45c] ;  /* 0x00045c0001027983 */ /* 0x020ea20000300800 */
[----:B------:R-:W-:Y:S01]  /*27eb0*/  ULDC UR6, c[0x0][0xc] ;  /* 0x0000030000067ab9 */ /* 0x000fe20000000800 */
[----:B------:R-:W-:Y:S01]  /*27ec0*/  ULDC UR7, c[0x0][0x10] ;  /* 0x0000040000077ab9 */ /* 0x000fe20000000800 */
[----:B---34-:R-:W2:Y:S01]  /*27ed0*/  LDC R5, c[0x0][0x14] ;  /* 0x00000500ff057b82 */ /* 0x018ea20000000800 */
[----:B------:R-:W-:Y:S01]  /*27ee0*/  UIMAD.WIDE.U32 UR6, UR6, UR7, URZ ;  /* 0x00000007060672a5 */ /* 0x000fe2000f8e003f */
[----:B------:R-:W-:Y:S01]  /*27ef0*/  PRMT R0, RZ, 0x7610, R0 ;  /* 0x00007610ff007816 */ /* 0x000fe20000000000 */
[----:B------:R-:W-:-:S04]  /*27f00*/  UMOV UR9, 0xffffffff ;  /* 0xffffffff00097882 */ /* 0x000fc80000000000 */
[----:B--2---:R-:W-:-:S04]  /*27f10*/  IMAD.WIDE.U32 R2, R5, UR6, R2 ;  /* 0x0000000605027c25 */ /* 0x004fc8000f8e0002 */
[----:B------:R-:W-:Y:S01]  /*27f20*/  IMAD R5, R5, UR7, RZ ;  /* 0x0000000705057c24 */ /* 0x000fe2000f8e02ff */
[----:B------:R-:W-:Y:S01]  /*27f30*/  ULDC.64 UR6, c[0x0][0x650] ;  /* 0x0001940000067ab9 */ /* 0x000fe20000000a00 */
[----:B------:R-:W-:Y:S01]  /*27f40*/  IMAD.MOV.U32 R11, RZ, RZ, R2 ;  /* 0x000000ffff0b7224 */ /* 0x000fe200078e0002 */
[----:B------:R-:W-:Y:S01]  /*27f50*/  ISETP.GE.U32.AND P0, PT, R2, UR6, PT ;  /* 0x0000000602007c0c */ /* 0x000fe2000bf06070 */
[----:B------:R-:W-:Y:S02]  /*27f60*/  IMAD.IADD R13, R3, 0x1, R5 ;  /* 0x00000001030d7824 */ /* 0x000fe400078e0205 */
[----:B------:R-:W-:-:S03]  /*27f70*/  IMAD.MOV.U32 R2, RZ, RZ, -0x1 ;  /* 0xffffffffff027424 */ /* 0x000fc600078e00ff */
[----:B------:R1:W-:Y:S01]  /*27f80*/  STL [R1+0x458], R13 ;  /* 0x0004580d01007387 */ /* 0x0003e20000100800 */
[----:B------:R-:W-:-:S03]  /*27f90*/  ISETP.GE.U32.AND.EX P0, PT, R13, UR7, PT, P0 ;  /* 0x000000070d007c0c */ /* 0x000fc6000bf06100 */
[----:B------:R1:W-:Y:S04]  /*27fa0*/  STL [R1+0x45c], R11 ;  /* 0x00045c0b01007387 */ /* 0x0003e80000100800 */
[----:B------:R1:W-:Y:S06]  /*27fb0*/  STL [R1+0x460], R2 ;  /* 0x0004600201007387 */ /* 0x0003ec0000100800 */
[----:B------:R-:W-:Y:S05]  /*27fc0*/  @P0 BRA `(.L_x_552) ;  /* 0x0000000400740947 */ /* 0x000fea0003800000 */
[----:B------:R-:W2:Y:S01]  /*27fd0*/  S2R R8, SR_CTAID.X ;  /* 0x0000000000087919 */ /* 0x000ea20000002500 */
[----:B------:R-:W-:Y:S01]  /*27fe0*/  ULDC.64 UR18, c[0x0][0x628] ;  /* 0x00018a0000127ab9 */ /* 0x000fe20000000a00 */
[----:B------:R-:W3:Y:S01]  /*27ff0*/  LDC R9, c[0x0][0x144] ;  /* 0x00005100ff097b82 */ /* 0x000ee20000000800 */
[----:B------:R-:W-:Y:S01]  /*28000*/  ULDC UR6, c[0x0][0x150] ;  /* 0x0000540000067ab9 */ /* 0x000fe20000000800 */
[----:B------:R-:W4:Y:S01]  /*28010*/  S2R R12, SR_CTAID.Y ;  /* 0x00000000000c7919 */ /* 0x000f220000002600 */
[----:B------:R-:W-:Y:S01]  /*28020*/  ISETP.NE.U32.AND P0, PT, RZ, UR18, PT ;  /* 0x00000012ff007c0c */ /* 0x000fe2000bf05070 */
[----:B------:R-:W-:Y:S01]  /*28030*/  ULDC UR23, c[0x0][0x630] ;  /* 0x00018c0000177ab9 */ /* 0x000fe20000000800 */
[----:B------:R-:W-:Y:S02]  /*28040*/  R2UR UR16, R11 ;  /* 0x000000000b1072ca */ /* 0x000fe400000e0000 */
[----:B------:R-:W-:Y:S01]  /*28050*/  ISETP.NE.AND.EX P0, PT, RZ, UR19, PT, P0 ;  /* 0x00000013ff007c0c */ /* 0x000fe2000bf05300 */
[----:B0-----:R-:W0:Y:S01]  /*28060*/  LDC.64 R6, c[0x0][0x620] ;  /* 0x00018800ff067b82 */ /* 0x001e220000000a00 */
[----:B------:R-:W-:-:S02]  /*28070*/  R2UR UR17, R13 ;  /* 0x000000000d1172ca */ /* 0x000fc400000e0000 */
[----:B--2---:R-:W-:-:S05]  /*28080*/  I2FP.F32.U32 R0, R8 ;  /* 0x0000000800007245 */ /* 0x004fca0000201000 */
[----:B------:R-:W-:-:S06]  /*28090*/  FMUL R0, R0, UR6 ;  /* 0x0000000600007c20 */ /* 0x000fcc0008400000 */
[----:B------:R-:W2:Y:S01]  /*280a0*/  F2I.U32.TRUNC.NTZ R0, R0 ;  /* 0x0000000000007305 */ /* 0x000ea2000020f000 */
[----:B----4-:R-:W-:Y:S05]  /*280b0*/  @!P0 BRA `(.L_x_553) ;  /* 0x0000000000308947 */ /* 0x010fea0003800000 */
        /* <DEDUP_REMOVED lines=12> */
.L_x_553:
[----:B------:R-:W-:Y:S01]  /*28180*/  USHF.R.U64 UR9, UR16, UR23, UR17 ;  /* 0x0000001710097299 */ /* 0x000fe20008001211 */
[----:B------:R-:W4:Y:S01]  /*28190*/  LDC.64 R22, c[0x0][0x640] ;  /* 0x00019000ff167b82 */ /* 0x000f220000000a00 */
[----:B------:R-:W-:Y:S01]  /*281a0*/  USHF.R.U32.HI UR6, URZ, UR23, UR17 ;  /* 0x000000173f067299 */ /* 0x000fe20008011611 */
[----:B--2---:R-:W-:Y:S02]  /*281b0*/  IMAD.MOV R10, RZ, RZ, -R0 ;  /* 0x000000ffff0a7224 */ /* 0x004fe400078e0a00 */
[----:B-1----:R-:W-:Y:S01]  /*281c0*/  IMAD.MOV.U32 R2, RZ, RZ, R11 ;  /* 0x000000ffff027224 */ /* 0x002fe200078e000b */
[----:B------:R-:W-:Y:S01]  /*281d0*/  IADD3 R5, P0, RZ, -UR9, RZ ;  /* 0x80000009ff057c10 */ /* 0x000fe2000ff1e0ff */
[----:B---3--:R-:W-:Y:S02]  /*281e0*/  IMAD R18, R9, R10, R8 ;  /* 0x0000000a09127224 */ /* 0x008fe400078e0208 */
[----:B------:R-:W1:Y:S02]  /*281f0*/  LDC R4, c[0x0][0x618] ;  /* 0x00018600ff047b82 */ /* 0x000e640000000800 */
[----:B------:R-:W-:Y:S01]  /*28200*/  IMAD.X R3, RZ, RZ, ~UR6, P0 ;  /* 0x80000006ff037e24 */ /* 0x000fe200080e06ff */
[----:B------:R-:W-:-:S03]  /*28210*/  ULDC UR6, c[0x0][0x154] ;  /* 0x0000550000067ab9 */ /* 0x000fc60000000800 */
[-C--:B0-----:R-:W-:Y:S02]  /*28220*/  IMAD R0, R3, R6.reuse, RZ ;  /* 0x0000000603007224 */ /* 0x081fe400078e02ff */
[----:B------:R-:W0:Y:S01]  /*28230*/  LDC R14, c[0x0][0x608] ;  /* 0x00018200ff0e7b82 */ /* 0x000e220000000800 */
[----:B------:R-:W-:Y:S02]  /*28240*/  IMAD.MOV.U32 R3, RZ, RZ, R13 ;  /* 0x000000ffff037224 */ /* 0x000fe400078e000d */
[----:B------:R-:W-:-:S05]  /*28250*/  IMAD.WIDE.U32 R2, R5, R6, R2 ;  /* 0x0000000605027225 */ /* 0x000fca00078e0002 */
[----:B------:R-:W2:Y:S01]  /*28260*/  LDC R20, c[0x0][0x658] ;  /* 0x00019600ff147b82 */ /* 0x000ea20000000800 */
[----:B------:R-:W-:Y:S01]  /*28270*/  IMAD R5, R5, R7, R0 ;  /* 0x0000000705057224 */ /* 0x000fe200078e0200 */
[----:B------:R-:W-:Y:S01]  /*28280*/  I2FP.F32.U32 R0, R12 ;  /* 0x0000000c00007245 */ /* 0x000fe20000201000 */
[----:B------:R-:W-:Y:S01]  /*28290*/  IMAD.MOV.U32 R7, RZ, RZ, 0x1 ;  /* 0x00000001ff077424 */ /* 0x000fe200078e00ff */
[----:B----4-:R-:W-:Y:S01]  /*282a0*/  ISETP.NE.U32.AND P0, PT, R22, RZ, PT ;  /* 0x000000ff1600720c */ /* 0x010fe20003f05070 */
[----:B------:R-:W-:Y:S02]  /*282b0*/  IMAD.IADD R3, R3, 0x1, R5 ;  /* 0x0000000103037824 */ /* 0x000fe400078e0205 */
[----:B------:R-:W-:Y:S01]  /*282c0*/  FMUL R0, R0, UR6 ;  /* 0x0000000600007c20 */ /* 0x000fe20008400000 */
[----:B------:R-:W3:Y:S01]  /*282d0*/  LDC R15, c[0x0][0x148] ;  /* 0x00005200ff0f7b82 */ /* 0x000ee20000000800 */
[----:B------:R-:W-:Y:S01]  /*282e0*/  ISETP.NE.AND.EX P0, PT, R23, RZ, PT, P0 ;  /* 0x000000ff1700720c */ /* 0x000fe20003f05300 */
[----:B------:R-:W-:Y:S01]  /*282f0*/  IMAD.MOV.U32 R5, RZ, RZ, -0x1 ;  /* 0xffffffffff057424 */ /* 0x000fe200078e00ff */
[-CC-:B-1----:R-:W-:Y:S01]  /*28300*/  SHF.R.U64 R10, R2, R4.reuse, R3.reuse ;  /* 0x00000004020a7219 */ /* 0x182fe20000001203 */
[----:B------:R1:W4:Y:S01]  /*28310*/  F2I.U32.TRUNC.NTZ R13, R0 ;  /* 0x00000000000d7305 */ /* 0x000322000020f000 */
[----:B------:R-:W-:-:S03]  /*28320*/  SHF.R.U32.HI R3, RZ, R4, R3 ;  /* 0x00000004ff037219 */ /* 0x000fc60000011603 */
[----:B------:R-:W1:Y:S01]  /*28330*/  LDC R16, c[0x0][0x600] ;  /* 0x00018000ff107b82 */ /* 0x000e620000000800 */
[-CC-:B0-----:R-:W-:Y:S02]  /*28340*/  SHF.R.U64 R8, R10, R14.reuse, R3.reuse ;  /* 0x0000000e0a087219 */ /* 0x181fe40000001203 */
[----:B------:R-:W-:-:S05]  /*28350*/  SHF.R.U32.HI R3, RZ, R14, R3 ;  /* 0x0000000eff037219 */ /* 0x000fca0000011603 */
[----:B------:R-:W0:Y:S01]  /*28360*/  LDC R17, c[0x0][0x648] ;  /* 0x00019200ff117b82 */ /* 0x000e220000000800 */
[-CC-:B--2---:R-:W-:Y:S02]  /*28370*/  SHF.R.U64 R11, R8, R20.reuse, R3.reuse ;  /* 0x00000014080b7219 */ /* 0x184fe40000001203 */
[-C--:B------:R-:W-:Y:S02]  /*28380*/  SHF.L.U32 R5, R5, R20.reuse, RZ ;  /* 0x0000001405057219 */ /* 0x080fe400000006ff */
[-C--:B------:R-:W-:Y:S01]  /*28390*/  SHF.R.U32.HI R3, RZ, R20.reuse, R3 ;  /* 0x00000014ff037219 */ /* 0x080fe20000011603 */
[----:B------:R-:W-:Y:S01]  /*283a0*/  IMAD.MOV.U32 R2, RZ, RZ, R11 ;  /* 0x000000ffff027224 */ /* 0x000fe200078e000b */
[----:B------:R-:W-:Y:S01]  /*283b0*/  SHF.L.U32 R20, R7, R20, RZ ;  /* 0x0000001407147219 */ /* 0x000fe200000006ff */
[----:B------:R-:W2:Y:S01]  /*283c0*/  LDC R19, c[0x0][0x638] ;  /* 0x00018e00ff137b82 */ /* 0x000ea20000000800 */
[----:B------:R-:W-:-:S07]  /*283d0*/  LOP3.LUT R41, RZ, R5, RZ, 0x33, !PT ;  /* 0x00000005ff297212 */ /* 0x000fce00078e33ff */
[----:B------:R-:W0:Y:S01]  /*283e0*/  LDC R21, c[0x0][0x610] ;  /* 0x00018400ff157b82 */ /* 0x000e220000000800 */
[----:B----4-:R-:W-:Y:S05]  /*283f0*/  @!P0 BRA `(.L_x_554) ;  /* 0x0000000000288947 */ /* 0x010fea0003800000 */
[----:B-1----:R-:W1:Y:S02]  /*28400*/  LDC R0, c[0x0][0x64c] ;  /* 0x00019300ff007b82 */ /* 0x002e640000000800 */
[----:B-1----:R-:W-:-:S05]  /*28410*/  IADD3 R7, P0, R11, R0, RZ ;  /* 0x000000000b077210 */ /* 0x002fca0007f1e0ff */
        /* <DEDUP_REMOVED lines=8> */
.L_x_554:
[----:B01----:R-:W-:Y:S01]  /*284a0*/  SHF.R.U64 R0, R2, R17, R3 ;  /* 0x0000001102007219 */ /* 0x003fe20000001203 */
[----:B------:R-:W-:Y:S01]  /*284b0*/  VIADD R3, R16, 0xffffffff ;  /* 0xffffffff10037836 */ /* 0x000fe20000000000 */
[----:B------:R-:W-:Y:S01]  /*284c0*/  LOP3.LUT R41, R8, R41, RZ, 0xc0, !PT ;  /* 0x0000002908297212 */ /* 0x000fe200078ec0ff */
[----:B------:R-:W-:Y:S02]  /*284d0*/  IMAD.MOV R13, RZ, RZ, -R13 ;  /* 0x000000ffff0d7224 */ /* 0x000fe400078e0a0d */
[----:B------:R-:W-:Y:S01]  /*284e0*/  IMAD.MOV R2, RZ, RZ, -R0 ;  /* 0x000000ffff027224 */ /* 0x000fe200078e0a00 */
[----:B------:R-:W-:Y:S01]  /*284f0*/  LOP3.LUT R3, R10, R3, RZ, 0xc0, !PT ;  /* 0x000000030a037212 */ /* 0x000fe200078ec0ff */
[----:B------:R-:W-:Y:S02]  /*28500*/  IMAD R41, R20, R0, R41 ;  /* 0x0000000014297224 */ /* 0x000fe400078e0229 */
[----:B---3--:R-:W-:Y:S02]  /*28510*/  @P4 IMAD R18, R15, R13, R12 ;  /* 0x0000000d0f124224 */ /* 0x008fe400078e020c */
[----:B--2---:R-:W-:-:S02]  /*28520*/  IMAD R0, R2, R19, R11 ;  /* 0x0000001302007224 */ /* 0x004fc400078e020b */
[----:B------:R-:W-:Y:S02]  /*28530*/  IMAD R41, R41, R21, R18 ;  /* 0x0000001529297224 */ /* 0x000fe400078e0212 */
[----:B------:R-:W-:Y:S02]  /*28540*/  IMAD R2, R0, R16, R3 ;  /* 0x0000001000027224 */ /* 0x000fe400078e0203 */
[----:B------:R-:W-:-:S03]  /*28550*/  IMAD.MOV.U32 R4, RZ, RZ, 0x1 ;  /* 0x00000001ff047424 */ /* 0x000fc600078e00ff */
[----:B------:R-:W-:Y:S02]  /*28560*/  SEL R3, R2, R41, !P4 ;  /* 0x0000002902037207 */ /* 0x000fe40006000000 */
[----:B------:R-:W-:Y:S02]  /*28570*/  PRMT R0, R4, 0x7610, R0 ;  /* 0x0000761004007816 */ /* 0x000fe40000000000 */
[----:B------:R-:W-:Y:S01]  /*28580*/  SEL R41, R41, R2, !P4 ;  /* 0x0000000229297207 */ /* 0x000fe20006000000 */
[----:B------:R2:W-:Y:S06]  /*28590*/  STL [R1+0x460], R3 ;  /* 0x0004600301007387 */ /* 0x0005ec0000100800 */
.L_x_552:
[----:B------:R3:W-:Y:S01]  /*285a0*/  STL [R1+0x464], R41 ;  /* 0x0004642901007387 */ /* 0x0007e20000100800 */
[----:B------:R-:W-:-:S13]  /*285b0*/  LOP3.LUT P0, RZ, R0, 0xff, RZ, 0xc0, !PT ;  /* 0x000000ff00ff7812 */ /* 0x000fda000780c0ff */
[----:B---3--:R-:W-:Y:S05]  /*285c0*/  @P0 BRA `(.L_x_555) ;  /* 0xfffffd8c004c0947 */ /* 0x008fea000383ffff */
[----:B------:R-:W-:Y:S05]  /*285d0*/  EXIT ;  /* 0x000000000000794d */ /* 0x000fea0003800000 */
.L_x_7:
[----:B------:R-:W2:Y:S01]  /*285e0*/  LDL R163, [R1+0x45c] ;  /* 0x00045c0001a37983 */ /* 0x000ea20000100800 */
[----:B------:R-:W-:-:S03]  /*285f0*/  ULDC.64 UR4, c[0x0][0x650] ;  /* 0x0001940000047ab9 */ /* 0x000fc60000000a00 */
[----:B------:R-:W3:Y:S01]  /*28600*/  LDL R162, [R1+0x458] ;  /* 0x0004580001a27983 */ /* 0x000ee20000100800 */
[----:B------:R-:W-:Y:S01]  /*28610*/  PRMT R6, RZ, 0x7610, R6 ;  /* 0x00007610ff067816 */ /* 0x000fe20000000006 */
[----:B------:R-:W-:Y:S02]  /*28620*/  IMAD.MOV.U32 R5, RZ, RZ, -0x1 ;  /* 0xffffffffff057424 */ /* 0x000fe400078e00ff */
[----:B------:R-:W-:Y:S02]  /*28630*/  IMAD.MOV.U32 R4, RZ, RZ, -0x1 ;  /* 0xffffffffff047424 */ /* 0x000fe400078e00ff */
[----:B0-----:R-:W-:Y:S01]  /*28640*/  IMAD.MOV.U32 R10, RZ, RZ, -0x1 ;  /* 0xffffffffff0a7424 */ /* 0x001fe200078e00ff */
[----:B--2---:R-:W-:-:S04]  /*28650*/  ISETP.GE.U32.AND P0, PT, R163, UR4, PT ;  /* 0x00000004a3007c0c */ /* 0x004fc8000bf06070 */
[----:B---3--:R-:W-:-:S13]  /*28660*/  ISETP.GE.U32.AND.EX P0, PT, R162, UR5, PT, P0 ;  /* 0x00000005a2007c0c */ /* 0x008fda000bf06100 */
[----:B------:R-:W-:Y:S05]  /*28670*/  @P0 BRA `(.L_x_556) ;  /* 0x00000004002c0947 */ /* 0x000fea0003800000 */
[----:B------:R-:W0:Y:S01]  /*28680*/  LDC.64 R14, c[0x0][0x628] ;  /* 0x00018a00ff0e7b82 */ /* 0x000e220000000a00 */
[----:B------:R-:W-:Y:S02]  /*28690*/  IMAD.MOV.U32 R8, RZ, RZ, R163 ;  /* 0x000000ffff087224 */ /* 0x000fe400078e00a3 */
[----:B------:R-:W-:-:S05]  /*286a0*/  IMAD.MOV.U32 R9, RZ, RZ, R162 ;  /* 0x000000ffff097224 */ /* 0x000fca00078e00a2 */
[----:B------:R-:W1:Y:S08]  /*286b0*/  LDC R10, c[0x0][0x630] ;  /* 0x00018c00ff0a7b82 */ /* 0x000e700000000800 */
[----:B------:R-:W2:Y:S01]  /*286c0*/  LDC.64 R16, c[0x0][0x620] ;  /* 0x00018800ff107b82 */ /* 0x000ea20000000a00 */
[----:B0-----:R-:W-:-:S04]  /*286d0*/  ISETP.NE.U32.AND P0, PT, R14, RZ, PT ;  /* 0x000000ff0e00720c */ /* 0x001fc80003f05070 */
[----:B------:R-:W-:-:S13]  /*286e0*/  ISETP.NE.AND.EX P0, PT, R15, RZ, PT, P0 ;  /* 0x000000ff0f00720c */ /* 0x000fda0003f05300 */
[----:B-12---:R-:W-:Y:S05]  /*286f0*/  @!P0 BRA `(.L_x_557) ;  /* 0x0000000000288947 */ /* 0x006fea0003800000 */
[----:B------:R-:W0:Y:S02]  /*28700*/  LDC R4, c[0x0][0x634] ;  /* 0x00018d00ff047b82 */ /* 0x000e240000000800 */
[----:B0-----:R-:W-:-:S05]  /*28710*/  IADD3 R9, P0, R163, R4, RZ ;  /* 0x00000004a3097210 */ /* 0x001fca0007f1e0ff */
        /* <DEDUP_REMOVED lines=8> */
.L_x_557:
[----:B------:R-:W0:Y:S01]  /*287a0*/  LDC.64 R20, c[0x0][0x640] ;  /* 0x00019000ff147b82 */ /* 0x000e220000000a00 */
[-CC-:B------:R-:W-:Y:S02]  /*287b0*/  SHF.R.U64 R14, R8, R10.reuse, R9.reuse ;  /* 0x0000000a080e7219 */ /* 0x180fe40000001209 */
[----:B------:R-:W-:Y:S02]  /*287c0*/  SHF.R.U32.HI R4, RZ, R10, R9 ;  /* 0x0000000aff047219 */ /* 0x000fe40000011609 */
[----:B------:R-:W-:-:S03]  /*287d0*/  IADD3 R7, P0, RZ, -R14, RZ ;  /* 0x8000000eff077210 */ /* 0x000fc60007f1e0ff */
[----:B------:R-:W1:Y:S02]  /*287e0*/  LDC R8, c[0x0][0x618] ;  /* 0x00018600ff087b82 */ /* 0x000e640000000800 */
[----:B------:R-:W-:Y:S02]  /*287f0*/  IMAD.X R5, RZ, RZ, ~R4, P0 ;  /* 0x000000ffff057224 */ /* 0x000fe400000e0e04 */
[----:B------:R-:W-:Y:S02]  /*28800*/  IMAD.MOV.U32 R4, RZ, RZ, R163 ;  /* 0x000000ffff047224 */ /* 0x000fe400078e00a3 */
[-C--:B------:R-:W-:Y:S02]  /*28810*/  IMAD R6, R5, R16.reuse, RZ ;  /* 0x0000001005067224 */ /* 0x080fe400078e02ff */
[----:B------:R-:W2:Y:S01]  /*28820*/  LDC R18, c[0x0][0x608] ;  /* 0x00018200ff127b82 */ /* 0x000ea20000000800 */
[----:B------:R-:W-:Y:S02]  /*28830*/  IMAD.MOV.U32 R5, RZ, RZ, R162 ;  /* 0x000000ffff057224 */ /* 0x000fe400078e00a2 */
[----:B------:R-:W-:-:S05]  /*28840*/  IMAD.WIDE.U32 R4, R7, R16, R4 ;  /* 0x0000001007047225 */ /* 0x000fca00078e0004 */
[----:B------:R-:W3:Y:S01]  /*28850*/  LDC R19, c[0x0][0x658] ;  /* 0x00019600ff137b82 */ /* 0x000ee20000000800 */
[----:B------:R-:W-:Y:S01]  /*28860*/  IMAD R7, R7, R17, R6 ;  /* 0x0000001107077224 */ /* 0x000fe200078e0206 */
[----:B0-----:R-:W-:Y:S01]  /*28870*/  ISETP.NE.U32.AND P0, PT, R20, RZ, PT ;  /* 0x000000ff1400720c */ /* 0x001fe20003f05070 */
[----:B------:R-:W-:Y:S02]  /*28880*/  IMAD.MOV.U32 R6, RZ, RZ, -0x1 ;  /* 0xffffffffff067424 */ /* 0x000fe400078e00ff */
[----:B------:R-:W-:Y:S01]  /*28890*/  IMAD.IADD R5, R5, 0x1, R7 ;  /* 0x0000000105057824 */ /* 0x000fe200078e0207 */
[----:B------:R-:W-:Y:S02]  /*288a0*/  ISETP.NE.AND.EX P0, PT, R21, RZ, PT, P0 ;  /* 0x000000ff1500720c */ /* 0x000fe40003f05300 */
[----:B------:R-:W0:Y:S02]  /*288b0*/  LDC R17, c[0x0][0x600] ;  /* 0x00018000ff117b82 */ /* 0x000e240000000800 */
[----:B-1----:R-:W-:-:S02]  /*288c0*/  SHF.R.U64 R10, R4, R8, R5 ;  /* 0x00000008040a7219 */ /* 0x002fc40000001205 */
[----:B------:R-:W-:-:S04]  /*288d0*/  SHF.R.U32.HI R5, RZ, R8, R5 ;  /* 0x00000008ff057219 */ /* 0x000fc80000011605 */
[----:B------:R-:W1:Y:S01]  /*288e0*/  LDC R22, c[0x0][0x648] ;  /* 0x00019200ff167b82 */ /* 0x000e620000000800 */
[-CC-:B--2---:R-:W-:Y:S02]  /*288f0*/  SHF.R.U64 R15, R10, R18.reuse, R5.reuse ;  /* 0x000000120a0f7219 */ /* 0x184fe40000001205 */
[----:B------:R-:W-:Y:S01]  /*28900*/  SHF.R.U32.HI R4, RZ, R18, R5 ;  /* 0x00000012ff047219 */ /* 0x000fe20000011605 */
[----:B------:R-:W-:-:S04]  /*28910*/  IMAD.MOV.U32 R18, RZ, RZ, 0x1 ;  /* 0x00000001ff127424 */ /* 0x000fc800078e00ff */
[----:B------:R-:W2:Y:S01]  /*28920*/  LDC R23, c[0x0][0x638] ;  /* 0x00018e00ff177b82 */ /* 0x000ea20000000800 */
[-CC-:B---3--:R-:W-:Y:S02]  /*28930*/  SHF.R.U64 R16, R15, R19.reuse, R4.reuse ;  /* 0x000000130f107219 */ /* 0x188fe40000001204 */
[-C--:B------:R-:W-:Y:S02]  /*28940*/  SHF.L.U32 R6, R6, R19.reuse, RZ ;  /* 0x0000001306067219 */ /* 0x080fe400000006ff */
[----:B------:R-:W-:Y:S01]  /*28950*/  SHF.R.U32.HI R5, RZ, R19, R4 ;  /* 0x00000013ff057219 */ /* 0x000fe20000011604 */
[----:B------:R-:W-:Y:S01]  /*28960*/  IMAD.MOV.U32 R4, RZ, RZ, R16 ;  /* 0x000000ffff047224 */ /* 0x000fe200078e0010 */
[----:B------:R-:W-:Y:S01]  /*28970*/  LOP3.LUT R24, RZ, R6, RZ, 0x33, !PT ;  /* 0x00000006ff187212 */ /* 0x000fe200078e33ff */
[----:B------:R-:W3:Y:S01]  /*28980*/  LDC R25, c[0x0][0x610] ;  /* 0x00018400ff197b82 */ /* 0x000ee20000000800 */
[----:B------:R-:W-:Y:S05]  /*28990*/  @!P0 BRA `(.L_x_558) ;  /* 0x0000000000288947 */ /* 0x000fea0003800000 */
        /* <DEDUP_REMOVED lines=10> */
.L_x_558:
[----:B-1----:R-:W-:Y:S01]  /*28a40*/  SHF.R.U64 R4, R4, R22, R5 ;  /* 0x0000001604047219 */ /* 0x002fe20000001205 */
[----:B0-----:R-:W-:Y:S01]  /*28a50*/  VIADD R7, R17, 0xffffffff ;  /* 0xffffffff11077836 */ /* 0x001fe20000000000 */
[----:B------:R-:W-:Y:S01]  /*28a60*/  SHF.L.U32 R18, R18, R19, RZ ;  /* 0x0000001312127219 */ /* 0x000fe200000006ff */
[----:B------:R-:W-:Y:S01]  /*28a70*/  @P4 IMAD R0, R11, R12, R2 ;  /* 0x0000000c0b004224 */ /* 0x000fe200078e0202 */
[----:B------:R-:W-:Y:S01]  /*28a80*/  LOP3.LUT R3, R15, R24, RZ, 0xc0, !PT ;  /* 0x000000180f037212 */ /* 0x000fe200078ec0ff */
[----:B------:R-:W-:Y:S01]  /*28a90*/  IMAD.MOV R5, RZ, RZ, -R4 ;  /* 0x000000ffff057224 */ /* 0x000fe200078e0a04 */
[----:B------:R-:W-:Y:S01]  /*28aa0*/  LOP3.LUT R7, R10, R7, RZ, 0xc0, !PT ;  /* 0x000000070a077212 */ /* 0x000fe200078ec0ff */
[----:B------:R-:W-:Y:S02]  /*28ab0*/  IMAD.MOV.U32 R6, RZ, RZ, 0x1 ;  /* 0x00000001ff067424 */ /* 0x000fe400078e00ff */
[----:B------:R-:W-:Y:S02]  /*28ac0*/  IMAD R3, R18, R4, R3 ;  /* 0x0000000412037224 */ /* 0x000fe400078e0203 */
[----:B--2---:R-:W-:-:S02]  /*28ad0*/  IMAD R2, R5, R23, R16 ;  /* 0x0000001705027224 */ /* 0x004fc400078e0210 */
[----:B---3--:R-:W-:Y:S02]  /*28ae0*/  IMAD R0, R3, R25, R0 ;  /* 0x0000001903007224 */ /* 0x008fe400078e0200 */
[----:B------:R-:W-:Y:S02]  /*28af0*/  IMAD R5, R2, R17, R7 ;  /* 0x0000001102057224 */ /* 0x000fe400078e0207 */
[----:B------:R-:W-:-:S03]  /*28b00*/  IMAD.MOV.U32 R10, RZ, RZ, R14 ;  /* 0x000000ffff0a7224 */ /* 0x000fc600078e000e */
[----:B------:R-:W-:Y:S02]  /*28b10*/  SEL R4, R5, R0, !P4 ;  /* 0x0000000005047207 */ /* 0x000fe40006000000 */
[----:B------:R-:W-:-:S07]  /*28b20*/  SEL R5, R0, R5, !P4 ;  /* 0x0000000500057207 */ /* 0x000fce0006000000 */
.L_x_556:
[----:B------:R-:W-:-:S08]  /*28b30*/  NOP ;  /* 0x0000000000007918 */ /* 0x000fd00000000000 */
[----:B------:R-:W0:-:S00]  /*28b40*/  USETMAXREG.DEALLOC.CTAPOOL 0x18 ;  /* 0x00000018000079c8 */ /* 0x000e0000080e0500 */
[----:B------:R-:W-:-:S13]  /*28b50*/  ISETP.NE.AND P0, PT, RZ, UR8, PT ;  /* 0x00000008ff007c0c */ /* 0x000fda000bf05270 */
[----:B------:R-:W-:Y:S05]  /*28b60*/  @P0 EXIT ;  /* 0x000000000000094d */ /* 0x000fea0003800000 */
[----:B0-----:R-:W-:Y:S01]  /*28b70*/  LOP3.LUT P0, RZ, R6, 0xff, RZ, 0xc0, !PT ;  /* 0x000000ff06ff7812 */ /* 0x001fe2000780c0ff */
[----:B------:R-:W-:Y:S02]  /*28b80*/  IMAD.MOV.U32 R6, RZ, RZ, 0x1 ;  /* 0x00000001ff067424 */ /* 0x000fe400078e00ff */
[----:B------:R-:W-:-:S10]  /*28b90*/  IMAD.MOV.U32 R7, RZ, RZ, RZ ;  /* 0x000000ffff077224 */ /* 0x000fd400078e00ff */
[----:B------:R-:W-:Y:S05]  /*28ba0*/  @!P0 BRA `(.L_x_559) ;  /* 0x0000000c00508947 */ /* 0x000fea0003800000 */
[----:B------:R-:W0:Y:S01]  /*28bb0*/  LDC R0, c[0x0][0x28c] ;  /* 0x0000a300ff007b82 */ /* 0x000e220000000800 */
[----:B------:R-:W-:Y:S01]  /*28bc0*/  ULDC UR6, c[0x0][0x658] ;  /* 0x0001960000067ab9 */ /* 0x000fe20000000800 */
[----:B------:R-:W-:Y:S01]  /*28bd0*/  UMOV UR9, 0xffffffff ;  /* 0xffffffff00097882 */ /* 0x000fe20000000000 */
[----:B------:R-:W-:Y:S01]  /*28be0*/  ULDC UR8, c[0x0][0xc] ;  /* 0x0000030000087ab9 */ /* 0x000fe20000000800 */
[----:B------:R-:W-:Y:S01]  /*28bf0*/  USHF.L.U32 UR11, UR9, UR6, URZ ;  /* 0x00000006090b7299 */ /* 0x000fe2000800063f */
[----:B------:R-:W-:Y:S01]  /*28c00*/  BSSY B0, `(.L_x_559) ;  /* 0x00000ce000007945 */ /* 0x000fe20003800000 */
[----:B------:R-:W-:Y:S01]  /*28c10*/  UMOV UR10, 0x1 ;  /* 0x00000001000a7882 */ /* 0x000fe20000000000 */
[----:B------:R-:W-:Y:S01]  /*28c20*/  ULDC UR9, c[0x0][0x10] ;  /* 0x0000040000097ab9 */ /* 0x000fe20000000800 */
[----:B------:R-:W1:Y:S01]  /*28c30*/  S2UR UR4, SR_CgaCtaId ;  /* 0x00000000000479c3 */ /* 0x000e620000008800 */
[----:B------:R-:W-:Y:S01]  /*28c40*/  UIMAD.WIDE.U32 UR8, UR8, UR9, URZ ;  /* 0x00000009080872a5 */ /* 0x000fe2000f8e003f */
[----:B------:R-:W-:Y:S01]  /*28c50*/  IMAD.MOV.U32 R9, RZ, RZ, 0x1 ;  /* 0x00000001ff097424 */ /* 0x000fe200078e00ff */
[----:B------:R-:W-:Y:S01]  /*28c60*/  USHF.L.U32 UR6, UR10, UR6, URZ ;  /* 0x000000060a067299 */ /* 0x000fe2000800063f */
[----:B------:R-:W-:Y:S01]  /*28c70*/  IMAD.MOV.U32 R6, RZ, RZ, 0x1 ;  /* 0x00000001ff067424 */ /* 0x000fe200078e00ff */
[----:B------:R-:W-:Y:S01]  /*28c80*/  ULDC UR5, c[0x0][0x600] ;  /* 0x0001800000057ab9 */ /* 0x000fe20000000800 */
[----:B------:R-:W-:Y:S01]  /*28c90*/  ULDC UR10, c[0x0][0x14] ;  /* 0x00000500000a7ab9 */ /* 0x000fe20000000800 */
[----:B------:R-:W-:Y:S01]  /*28ca0*/  IMAD.MOV.U32 R7, RZ, RZ, RZ ;  /* 0x000000ffff077224 */ /* 0x000fe200078e00ff */
[----:B------:R-:W-:-:S02]  /*28cb0*/  UIMAD.WIDE.U32 UR24, UR8, UR10, URZ ;  /* 0x0000000a081872a5 */ /* 0x000fc4000f8e003f */
[----:B------:R-:W-:Y:S02]  /*28cc0*/  UIMAD UR18, UR9, UR10, URZ ;  /* 0x0000000a091272a4 */ /* 0x000fe4000f8e023f */
[----:B------:R-:W-:Y:S02]  /*28cd0*/  ULOP3.LUT UR23, UR13, 0x2, URZ, 0xfc, !UPT ;  /* 0x000000020d177892 */ /* 0x000fe4000f8efc3f */
[----:B------:R-:W-:Y:S01]  /*28ce0*/  UIADD3 UR5, UR5, -0x1, URZ ;  /* 0xffffffff05057890 */ /* 0x000fe2000fffe03f */
[----:B0-----:R-:W-:Y:S01]  /*28cf0*/  VIADD R0, R0, 0x7f ;  /* 0x0000007f00007836 */ /* 0x001fe20000000000 */
[----:B------:R-:W-:Y:S02]  /*28d00*/  ULOP3.LUT UR20, URZ, UR11, URZ, 0x33, !UPT ;  /* 0x0000000b3f147292 */ /* 0x000fe4000f8e333f */
[----:B------:R-:W-:Y:S02]  /*28d10*/  UIADD3 UR18, UR25, UR18, URZ ;  /* 0x0000001219127290 */ /* 0x000fe4000fffe03f */
[----:B------:R-:W-:Y:S01]  /*28d20*/  SHF.R.S32.HI R3, RZ, 0x1f, R0 ;  /* 0x0000001fff037819 */ /* 0x000fe20000011400 */
[----:B------:R-:W-:Y:S01]  /*28d30*/  ULDC.64 UR26, c[0x0][0x198] ;  /* 0x00006600001a7ab9 */ /* 0x000fe20000000a00 */
[----:B-1----:R-:W-:-:S02]  /*28d40*/  USHF.L.U32 UR7, UR4, 0x6, URZ ;  /* 0x0000000604077899 */ /* 0x002fc4000800063f */
[----:B------:R-:W-:Y:S01]  /*28d50*/  LEA.HI R0, R3, R0, RZ, 0x7 ;  /* 0x0000000003007211 */ /* 0x000fe200078f38ff */
[----:B------:R-:W-:Y:S02]  /*28d60*/  USHF.L.U32 UR4, UR4, 0xd, URZ ;  /* 0x0000000d04047899 */ /* 0x000fe4000800063f */
[----:B------:R-:W-:Y:S01]  /*28d70*/  ULOP3.LUT UR7, UR7, 0xc0, URZ, 0xc0, !UPT ;  /* 0x000000c007077892 */ /* 0x000fe2000f8ec03f */
[----:B------:R-:W-:-:S05]  /*28d80*/  SHF.R.S32.HI R0, RZ, 0x7, R0 ;  /* 0x00000007ff007819 */ /* 0x000fca0000011400 */
[----:B------:R-:W-:-:S07]  /*28d90*/  VIADD R15, R0, 0x1 ;  /* 0x00000001000f7836 */ /* 0x000fce0000000000 */
.L_x_570:
[----:B------:R-:W-:-:S03]  /*28da0*/  UMOV UR8, 0xffffffff ;  /* 0xffffffff00087882 */ /* 0x000fc60000000000 */
[----:B------:R-:W-:Y:S05]  /*28db0*/  BRA.DIV UR8, `(.L_x_560) ;  /* 0x0000000e08a47947 */ /* 0x000fea000b800000 */
[----:B------:R-:W-:-:S13]  /*28dc0*/  ELECT P0, URZ, PT ;  /* 0x00000000003f782f */ /* 0x000fda0003800000 */
.L_x_580:
[----:B------:R-:W0:Y:S01]  /*28dd0*/  LDC R2, c[0x0][0x28c] ;  /* 0x0000a300ff027b82 */ /* 0x000e220000000800 */
[----:B------:R-:W-:Y:S01]  /*28de0*/  BSSY B1, `(.L_x_561) ;  /* 0x0000039000017945 */ /* 0x000fe20003800000 */
[----:B0-----:R-:W-:-:S13]  /*28df0*/  ISETP.LT.OR P0, PT, R2, 0x1, !P0 ;  /* 0x000000010200780c */ /* 0x001fda0004701670 */
[----:B------:R-:W-:Y:S05]  /*28e00*/  @P0 BRA `(.L_x_562) ;  /* 0x0000000000d80947 */ /* 0x000fea0003800000 */
[----:B------:R-:W-:Y:S01]  /*28e10*/  IMAD.SHL.U32 R5, R5, 0x100, RZ ;  /* 0x0000010005057824 */ /* 0x000fe200078e00ff */
[----:B------:R-:W-:Y:S01]  /*28e20*/  LEA R4, R4, UR7, 0x8 ;  /* 0x0000000704047c11 */ /* 0x000fe2000f8e40ff */
[----:B------:R-:W-:Y:S02]  /*28e30*/  IMAD.MOV.U32 R13, RZ, RZ, RZ ;  /* 0x000000ffff0d7224 */ /* 0x000fe400078e00ff */
[----:B------:R-:W-:Y:S02]  /*28e40*/  IMAD.MOV.U32 R2, RZ, RZ, R15 ;  /* 0x000000ffff027224 */ /* 0x000fe400078e000f */
[----:B------:R-:W-:Y:S02]  /*28e50*/  IMAD.MOV.U32 R3, RZ, RZ, R6 ;  /* 0x000000ffff037224 */ /* 0x000fe400078e0006 */
[----:B------:R-:W-:-:S07]  /*28e60*/  IMAD.MOV.U32 R8, RZ, RZ, R7 ;  /* 0x000000ffff087224 */ /* 0x000fce00078e0007 */
.L_x_565:
[----:B------:R-:W0:Y:S01]  /*28e70*/  S2R R12, SR_CgaCtaId ;  /* 0x00000000000c7919 */ /* 0x000e220000008800 */
[----:B------:R-:W-:Y:S01]  /*28e80*/  MOV R11, 0x400 ;  /* 0x00000400000b7802 */ /* 0x000fe20000000f00 */
[----:B------:R-:W1:Y:S03]  /*28e90*/  S2R R14, SR_TID.X ;  /* 0x00000000000e7919 */ /* 0x000e660000002100 */
[----:B0-----:R-:W-:Y:S02]  /*28ea0*/  LEA R17, R12, R11, 0x18 ;  /* 0x0000000b0c117211 */ /* 0x001fe400078ec0ff */
[----:B------:R-:W-:Y:S02]  /*28eb0*/  SHF.L.U32 R11, R3, 0x1f, RZ ;  /* 0x0000001f030b7819 */ /* 0x000fe400000006ff */
[----:B-1----:R-:W-:Y:S01]  /*28ec0*/  LOP3.LUT P1, RZ, R14, 0x7f, RZ, 0xc0, !PT ;  /* 0x0000007f0eff7812 */ /* 0x002fe2000782c0ff */
[----:B------:R-:W-:-:S04]  /*28ed0*/  IMAD R12, R8, 0x8, R17 ;  /* 0x00000008080c7824 */ /* 0x000fc800078e0211 */
[----:B------:R-:W0:Y:S02]  /*28ee0*/  SYNCS.PHASECHK.TRANS64.TRYWAIT P0, [R12+URZ+0x18], R11 ;  /* 0x0000180b0c0075a7 */ /* 0x000e24000800017f */
[----:B0-----:R-:W-:Y:S06]  /*28ef0*/  @!P0 BRA `(.L_x_563) ;  /* 0x0000000c00748947 */ /* 0x001fec0003800000 */
.L_x_581:
[----:B0-----:R-:W0:Y:S01]  /*28f00*/  @!P1 LDC R11, c[0x0][0x500] ;  /* 0x00014000ff0b9b82 */ /* 0x001e220000000800 */
[----:B------:R-:W-:-:S04]  /*28f10*/  UPRMT UR8, UR23, 0x9910, URZ ;  /* 0x0000991017087896 */ /* 0x000fc8000800003f */
[----:B------:R-:W-:-:S06]  /*28f20*/  UISETP.NE.AND UP0, UPT, UR8, 0x2, UPT ;  /* 0x000000020800788c */ /* 0x000fcc000bf05270 */
[----:B------:R-:W-:Y:S01]  /*28f30*/  PLOP3.LUT P0, PT, PT, PT, UP0, 0x80, 0x0 ;  /* 0x000000000000781c */ /* 0x000fe20003f0f008 */
[----:B0-----:R0:W-:-:S12]  /*28f40*/  @!P1 SYNCS.ARRIVE.TRANS64 RZ, [R12+URZ], R11 ;  /* 0x0000000b0cff99a7 */ /* 0x0011d8000800003f */
[----:B------:R-:W-:Y:S05]  /*28f50*/  @P0 BRA `(.L_x_564) ;  /* 0x0000000000040947 */ /* 0x000fea0003800000 */
[----:B------:R-:W-:Y:S01]  /*28f60*/  BPT.TRAP 0x1 ;  /* 0x000000040000795c */ /* 0x000fe20000300000 */
.L_x_564:
[----:B------:R-:W-:Y:S01]  /*28f70*/  R2UR UR8, R8 ;  /* 0x00000000080872ca */ /* 0x000fe200000e0000 */
[----:B------:R-:W-:Y:S01]  /*28f80*/  VIADD R2, R2, 0xffffffff ;  /* 0xffffffff02027836 */ /* 0x000fe20000000000 */
[----:B------:R-:W-:Y:S01]  /*28f90*/  R2UR UR19, R17 ;  /* 0x00000000111372ca */ /* 0x000fe200000e0000 */
[----:B------:R-:W-:Y:S01]  /*28fa0*/  UIADD3 UR14, UP0, UR26, 0xf0, URZ ;  /* 0x000000f01a0e7890 */ /* 0x000fe2000ff1e03f */
[----:B------:R-:W-:Y:S01]  /*28fb0*/  R2UR UR21, R5 ;  /* 0x00000000051572ca */ /* 0x000fe200000e0000 */
[----:B------:R-:W-:Y:S01]  /*28fc0*/  UIADD3 UR28, UP1, UR26, 0x1f0, URZ ;  /* 0x000001f01a1c7890 */ /* 0x000fe2000ff3e03f */
[----:B------:R-:W-:Y:S01]  /*28fd0*/  R2UR UR9, R12 ;  /* 0x000000000c0972ca */ /* 0x000fe200000e0000 */
[----:B------:R-:W-:Y:S01]  /*28fe0*/  UIADD3.X UR15, URZ, UR27, URZ, UP0, !UPT ;  /* 0x0000001b3f0f7290 */ /* 0x000fe200087fe43f */
[C---:B------:R-:W-:Y:S01]  /*28ff0*/  R2UR UR10, R13.reuse ;  /* 0x000000000d0a72ca */ /* 0x040fe200000e0000 */
[----:B------:R-:W-:Y:S01]  /*29000*/  VIADD R8, R8, 0x1 ;  /* 0x0000000108087836 */ /* 0x000fe20000000000 */
[----:B------:R-:W-:Y:S01]  /*29010*/  R2UR UR12, R10 ;  /* 0x000000000a0c72ca */ /* 0x000fe200000e0000 */
[----:B------:R-:W-:Y:S01]  /*29020*/  UIADD3.X UR29, URZ, UR27, URZ, UP1, !UPT ;  /* 0x0000001b3f1d7290 */ /* 0x000fe20008ffe43f */
[----:B------:R-:W-:Y:S01]  /*29030*/  R2UR UR22, R4 ;  /* 0x00000000041672ca */ /* 0x000fe200000e0000 */
[----:B------:R-:W-:Y:S01]  /*29040*/  USHF.L.U32 UR8, UR8, 0xf, URZ ;  /* 0x0000000f08087899 */ /* 0x000fe2000800063f */
[----:B------:R-:W-:Y:S01]  /*29050*/  ISETP.GT.AND P1, PT, R2, 0x1, PT ;  /* 0x000000010200780c */ /* 0x000fe20003f24270 */
[----:B------:R-:W-:Y:S01]  /*29060*/  UMOV UR16, 0x0 ;  /* 0x0000000000107882 */ /* 0x000fe20000000000 */
[----:B------:R-:W-:Y:S01]  /*29070*/  UMOV UR17, 0x10000000 ;  /* 0x1000000000117882 */ /* 0x000fe20000000000 */
[----:B------:R-:W-:Y:S01]  /*29080*/  ULOP3.LUT UR11, UR8, 0x6000, UR4, 0xf8, !UPT ;  /* 0x00006000080b7892 */ /* 0x000fe2000f8ef804 */
[C---:B------:R-:W-:Y:S01]  /*29090*/  ISETP.NE.AND P0, PT, R8.reuse, 0x3, PT ;  /* 0x000000030800780c */ /* 0x040fe20003f05270 */
[----:B------:R-:W-:Y:S01]  /*290a0*/  UIADD3 UR8, UR19, 0x100, UR8 ;  /* 0x0000010013087890 */ /* 0x000fe2000fffe008 */
[----:B------:R-:W-:Y:S01]  /*290b0*/  VIADD R13, R13, 0x80 ;  /* 0x000000800d0d7836 */ /* 0x000fe20000000000 */
[----:B------:R-:W-:Y:S01]  /*290c0*/  UIADD3 UR19, UR19, 0x18100, UR11 ;  /* 0x0001810013137890 */ /* 0x000fe2000fffe00b */
[----:B0-----:R-:W-:Y:S01]  /*290d0*/  SEL R12, RZ, 0x1, P0 ;  /* 0x00000001ff0c7807 */ /* 0x001fe20000000000 */
[----:B------:R-:W-:Y:S01]  /*290e0*/  UMOV UR30, 0xf0000 ;  /* 0x000f0000001e7882 */ /* 0x000fe20000000000 */
[----:B------:R-:W-:Y:S01]  /*290f0*/  UMOV UR11, UR21 ;  /* 0x00000015000b7c82 */ /* 0x000fe20008000000 */
[----:B------:R-:W-:-:S02]  /*29100*/  SEL R8, R8, RZ, P0 ;  /* 0x000000ff08087207 */ /* 0x000fc40000000000 */
[----:B------:R-:W-:Y:S01]  /*29110*/  LOP3.LUT R3, R3, R12, RZ, 0x3c, !PT ;  /* 0x0000000c03037212 */ /* 0x000fe200078e3cff */
[----:B------:R0:W-:Y:S02]  /*29120*/  UTMALDG.3D [UR8], [UR14], desc[UR16] ;  /* 0x000010080e0075b4 */ /* 0x0001e40008011000 */
[----:B0-----:R-:W-:Y:S01]  /*29130*/  UMOV UR8, UR19 ;  /* 0x0000001300087c82 */ /* 0x001fe20008000000 */
[----:B------:R-:W-:Y:S02]  /*29140*/  UMOV UR11, UR22 ;  /* 0x00000016000b7c82 */ /* 0x000fe40008000000 */
[----:B------:R0:W-:Y:S02]  /*29150*/  UTMALDG.3D.MULTICAST [UR8], [UR28], UR30, desc[UR16] ;  /* 0x000010081c0073b4 */ /* 0x0001e4000801181e */
[----:B0-----:R-:W-:Y:S05]  /*29160*/  @P1 BRA `(.L_x_565) ;  /* 0xfffffffc00401947 */ /* 0x001fea000383ffff */
.L_x_562:
[----:B------:R-:W-:Y:S05]  /*29170*/  BSYNC B1 ;  /* 0x0000000000017941 */ /* 0x000fea0003800000 */
.L_x_561:
[----:B------:R-:W2:Y:S01]  /*29180*/  LDL.LU R16, [R1+0x458] ;  /* 0x0004580001107983 */ /* 0x000ea20000300800 */
[----:B------:R-:W-:Y:S01]  /*29190*/  LOP3.LUT P0, RZ, R9, 0xff, RZ, 0xc0, !PT ;  /* 0x000000ff09ff7812 */ /* 0x000fe2000780c0ff */
[C---:B------:R-:W-:Y:S01]  /*291a0*/  IMAD.IADD R4, R0.reuse, 0x1, R7 ;  /* 0x0000000100047824 */ /* 0x040fe200078e0207 */
[----:B------:R-:W-:Y:S01]  /*291b0*/  ULDC.64 UR8, c[0x0][0x650] ;  /* 0x0001940000087ab9 */ /* 0x000fe20000000a00 */
[----:B------:R-:W3:Y:S01]  /*291c0*/  LDL.LU R14, [R1+0x45c] ;  /* 0x00045c00010e7983 */ /* 0x000ee20000300800 */
[----:B------:R-:W-:Y:S01]  /*291d0*/  ISETP.GE.U32.AND P1, PT, R0, 0x3, PT ;  /* 0x000000030000780c */ /* 0x000fe20003f26070 */
[----:B------:R-:W-:Y:S01]  /*291e0*/  BSSY B1, `(.L_x_566) ;  /* 0x000006d000017945 */ /* 0x000fe20003800000 */
[----:B------:R-:W-:Y:S01]  /*291f0*/  IMAD.MOV.U32 R10, RZ, RZ, -0x1 ;  /* 0xffffffffff0a7424 */ /* 0x000fe200078e00ff */
[----:B------:R-:W-:-:S06]  /*29200*/  PRMT R9, RZ, 0x7610, R9 ;  /* 0x00007610ff097816 */ /* 0x000fcc0000000009 */
[----:B------:R-:W0:Y:S01]  /*29210*/  @P0 S2R R3, SR_CgaCtaId ;  /* 0x0000000000030919 */ /* 0x000e220000008800 */
[----:B------:R-:W-:-:S04]  /*29220*/  @P0 MOV R2, 0x400 ;  /* 0x0000040000020802 */ /* 0x000fc80000000f00 */
[----:B0-----:R-:W-:-:S04]  /*29230*/  @P0 LEA R2, R3, R2, 0x18 ;  /* 0x0000000203020211 */ /* 0x001fc800078ec0ff */
[----:B------:R0:W-:Y:S01]  /*29240*/  @P0 SYNCS.ARRIVE.TRANS64.A1T0 RZ, [R2+URZ+0x48], RZ ;  /* 0x000048ff02ff09a7 */ /* 0x0001e2000810003f */
[----:B------:R-:W-:-:S04]  /*29250*/  ISETP.GT.U32.AND P0, PT, R4, 0x2, PT ;  /* 0x000000020400780c */ /* 0x000fc80003f04070 */
[----:B------:R-:W-:Y:S01]  /*29260*/  ISETP.LT.U32.AND P0, PT, R0, 0x3, P0 ;  /* 0x000000030000780c */ /* 0x000fe20000701070 */
[----:B0-----:R-:W-:-:S05]  /*29270*/  IMAD.WIDE.U32 R2, R4, -0x55555555, RZ ;  /* 0xaaaaaaab04027825 */ /* 0x001fca00078e00ff */
[----:B------:R-:W-:Y:S02]  /*29280*/  SHF.R.U32.HI R5, RZ, 0x1, R3 ;  /* 0x00000001ff057819 */ /* 0x000fe40000011603 */
[----:B------:R-:W-:Y:S02]  /*29290*/  SEL R3, RZ, 0x1, !P0 ;  /* 0x00000001ff037807 */ /* 0x000fe40004000000 */
[----:B------:R-:W-:Y:S01]  /*292a0*/  PRMT R2, RZ, 0x7610, R2 ;  /* 0x00007610ff027816 */ /* 0x000fe20000000002 */
[----:B------:R-:W-:Y:S01]  /*292b0*/  IMAD R7, R5, -0x3, R4 ;  /* 0xfffffffd05077824 */ /* 0x000fe200078e0204 */
[----:B------:R-:W-:Y:S01]  /*292c0*/  LOP3.LUT R6, R6, R3, RZ, 0x3c, !PT ;  /* 0x0000000306067212 */ /* 0x000fe200078e3cff */
[----:B------:R-:W-:-:S03]  /*292d0*/  IMAD.MOV.U32 R4, RZ, RZ, -0x1 ;  /* 0xffffffffff047424 */ /* 0x000fc600078e00ff */
[----:B------:R-:W-:Y:S01]  /*292e0*/  @P1 LOP3.LUT R6, R6, 0x1, R5, 0x78, !PT ;  /* 0x0000000106061812 */ /* 0x000fe200078e7805 */
[----:B------:R-:W-:Y:S01]  /*292f0*/  IMAD.MOV.U32 R5, RZ, RZ, -0x1 ;  /* 0xffffffffff057424 */ /* 0x000fe200078e00ff */
[----:B---3--:R-:W-:-:S04]  /*29300*/  IADD3 R14, P0, R14, UR24, RZ ;  /* 0x000000180e0e7c10 */ /* 0x008fc8000ff1e0ff */
[----:B--2---:R-:W-:Y:S01]  /*29310*/  IADD3.X R16, R16, UR18, RZ, P0, !PT ;  /* 0x0000001210107c10 */ /* 0x004fe200087fe4ff */
[----:B------:R0:W-:Y:S01]  /*29320*/  STL [R1+0x45c], R14 ;  /* 0x00045c0e01007387 */ /* 0x0001e20000100800 */
[----:B------:R-:W-:-:S03]  /*29330*/  ISETP.GE.U32.AND P0, PT, R14, UR8, PT ;  /* 0x000000080e007c0c */ /* 0x000fc6000bf06070 */
[----:B------:R0:W-:Y:S01]  /*29340*/  STL [R1+0x458], R16 ;  /* 0x0004581001007387 */ /* 0x0001e20000100800 */
[----:B------:R-:W-:-:S13]  /*29350*/  ISETP.GE.U32.AND.EX P0, PT, R16, UR9, PT, P0 ;  /* 0x0000000910007c0c */ /* 0x000fda000bf06100 */
[----:B0-----:R-:W-:Y:S05]  /*29360*/  @P0 BRA `(.L_x_567) ;  /* 0x0000000400500947 */ /* 0x001fea0003800000 */
[----:B------:R-:W0:Y:S01]  /*29370*/  S2R R8, SR_CTAID.X ;  /* 0x0000000000087919 */ /* 0x000e220000002500 */
[----:B------:R-:W-:Y:S01]  /*29380*/  ULDC UR8, c[0x0][0x150] ;  /* 0x0000540000087ab9 */ /* 0x000fe20000000800 */
[----:B------:R-:W1:Y:S01]  /*29390*/  LDC R3, c[0x0][0x144] ;  /* 0x00005100ff037b82 */ /* 0x000e620000000800 */
[----:B------:R-:W-:Y:S01]  /*293a0*/  ULDC UR11, c[0x0][0x630] ;  /* 0x00018c00000b7ab9 */ /* 0x000fe20000000800 */
[----:B------:R-:W2:Y:S06]  /*293b0*/  S2R R5, SR_CTAID.Y ;  /* 0x0000000000057919 */ /* 0x000eac0000002600 */
[----:B------:R-:W3:Y:S01]  /*293c0*/  LDC R12, c[0x0][0x148] ;  /* 0x00005200ff0c7b82 */ /* 0x000ee20000000800 */
[----:B0-----:R-:W-:-:S02]  /*293d0*/  I2FP.F32.U32 R2, R8 ;  /* 0x0000000800027245 */ /* 0x001fc40000201000 */
[----:B--2---:R-:W-:-:S03]  /*293e0*/  I2FP.F32.U32 R4, R5 ;  /* 0x0000000500047245 */ /* 0x004fc60000201000 */
[----:B------:R-:W-:Y:S01]  /*293f0*/  FMUL R2, R2, UR8 ;  /* 0x0000000802027c20 */ /* 0x000fe20008400000 */
[----:B------:R-:W-:Y:S02]  /*29400*/  ULDC UR8, c[0x0][0x154] ;  /* 0x0000550000087ab9 */ /* 0x000fe40000000800 */
[----:B------:R-:W-:Y:S01]  /*29410*/  FMUL R10, R4, UR8 ;  /* 0x00000008040a7c20 */ /* 0x000fe20008400000 */
[----:B------:R-:W-:Y:S02]  /*29420*/  ULDC.64 UR8, c[0x0][0x628] ;  /* 0x00018a0000087ab9 */ /* 0x000fe40000000a00 */
[----:B------:R-:W0:Y:S01]  /*29430*/  F2I.U32.TRUNC.NTZ R2, R2 ;  /* 0x0000000200027305 */ /* 0x000e22000020f000 */
[----:B------:R-:W-:-:S04]  /*29440*/  ISETP.NE.U32.AND P0, PT, RZ, UR8, PT ;  /* 0x00000008ff007c0c */ /* 0x000fc8000bf05070 */
[----:B------:R-:W-:-:S03]  /*29450*/  ISETP.NE.AND.EX P0, PT, RZ, UR9, PT, P0 ;  /* 0x00000009ff007c0c */ /* 0x000fc6000bf05300 */
[----:B------:R-:W2:Y:S01]  /*29460*/  F2I.U32.TRUNC.NTZ R10, R10 ;  /* 0x0000000a000a7305 */ /* 0x000ea2000020f000 */
[----:B0-----:R-:W-:Y:S02]  /*29470*/  IMAD.MOV R4, RZ, RZ, -R2 ;  /* 0x000000ffff047224 */ /* 0x001fe400078e0a02 */
[----:B------:R-:W-:Y:S02]  /*29480*/  IMAD.MOV.U32 R2, RZ, RZ, R14 ;  /* 0x000000ffff027224 */ /* 0x000fe400078e000e */
[----:B-1----:R-:W-:Y:S02]  /*29490*/  IMAD R8, R3, R4, R8 ;  /* 0x0000000403087224 */ /* 0x002fe400078e0208 */
[----:B--2---:R-:W-:-:S04]  /*294a0*/  IMAD.MOV R3, RZ, RZ, -R10 ;  /* 0x000000ffff037224 */ /* 0x004fc800078e0a0a */
[----:B---3--:R-:W-:Y:S02]  /*294b0*/  @P4 IMAD R8, R12, R3, R5 ;  /* 0x000000030c084224 */ /* 0x008fe400078e0205 */
[----:B------:R-:W-:Y:S01]  /*294c0*/  IMAD.MOV.U32 R3, RZ, RZ, R16 ;  /* 0x000000ffff037224 */ /* 0x000fe200078e0010 */
[----:B------:R-:W-:Y:S06]  /*294d0*/  @!P0 BRA `(.L_x_568) ;  /* 0x0000000000288947 */ /* 0x000fec0003800000 */
[----:B------:R-:W-:Y:S02]  /*294e0*/  ULDC UR10, c[0x0][0x634] ;  /* 0x00018d00000a7ab9 */ /* 0x000fe40000000800 */
[----:B------:R-:W-:-:S05]  /*294f0*/  IADD3 R3, P0, R14, UR10, RZ ;  /* 0x0000000a0e037c10 */ /* 0x000fca000ff1e0ff */
[----:B------:R-:W-:-:S04]  /*29500*/  IMAD.X R11, RZ, RZ, R16, P0 ;  /* 0x000000ffff0b7224 */ /* 0x000fc800000e0610 */
[----:B------:R-:W-:-:S04]  /*29510*/  IMAD.WIDE.U32 R4, R11, UR8, RZ ;  /* 0x000000080b047c25 */ /* 0x000fc8000f8e00ff */
[----:B------:R-:W-:-:S04]  /*29520*/  IMAD.WIDE.U32 R4, P0, R3, UR9, R4 ;  /* 0x0000000903047c25 */ /* 0x000fc8000f800004 */
[----:B------:R-:W-:-:S04]  /*29530*/  IMAD.WIDE.U32 R2, R3, UR8, RZ ;  /* 0x0000000803027c25 */ /* 0x000fc8000f8e00ff */
[----:B------:R-:W-:Y:S01]  /*29540*/  IMAD.MOV.U32 R2, RZ, RZ, R5 ;  /* 0x000000ffff027224 */ /* 0x000fe200078e0005 */
[----:B------:R-:W-:Y:S01]  /*29550*/  IADD3 RZ, P1, R3, R4, RZ ;  /* 0x0000000403ff7210 */ /* 0x000fe20007f3e0ff */
[----:B------:R-:W-:-:S04]  /*29560*/  IMAD.X R3, RZ, RZ, RZ, P0 ;  /* 0x000000ffff037224 */ /* 0x000fc800000e06ff */
[----:B------:R-:W-:-:S08]  /*29570*/  IMAD.WIDE.U32.X R2, R11, UR9, R2, P1 ;  /* 0x000000090b027c25 */ /* 0x000fd000088e0402 */
.L_x_568:
[--C-:B------:R-:W-:Y:S01]  /*29580*/  SHF.R.U64 R10, R2, UR11, R3.reuse ;  /* 0x0000000b020a7c19 */ /* 0x100fe20008001203 */
[----:B------:R-:W-:Y:S01]  /*29590*/  ULDC.64 UR8, c[0x0][0x620] ;  /* 0x0001880000087ab9 */ /* 0x000fe20000000a00 */
[----:B------:R-:W-:Y:S01]  /*295a0*/  SHF.R.U32.HI R2, RZ, UR11, R3 ;  /* 0x0000000bff027c19 */ /* 0x000fe20008011603 */
[----:B------:R-:W-:Y:S01]  /*295b0*/  IMAD.MOV.U32 R3, RZ, RZ, R16 ;  /* 0x000000ffff037224 */ /* 0x000fe200078e0010 */
[----:B------:R-:W-:Y:S01]  /*295c0*/  IADD3 R11, P0, RZ, -R10, RZ ;  /* 0x8000000aff0b7210 */ /* 0x000fe20007f1e0ff */
[----:B------:R-:W-:-:S04]  /*295d0*/  ULDC.64 UR10, c[0x0][0x640] ;  /* 0x00019000000a7ab9 */ /* 0x000fc80000000a00 */
[----:B------:R-:W-:Y:S01]  /*295e0*/  IMAD.X R2, RZ, RZ, ~R2, P0 ;  /* 0x000000ffff027224 */ /* 0x000fe200000e0e02 */
[----:B------:R-:W-:-:S03]  /*295f0*/  ISETP.NE.U32.AND P0, PT, RZ, UR10, PT ;  /* 0x0000000aff007c0c */ /* 0x000fc6000bf05070 */
[----:B------:R-:W-:Y:S01]  /*29600*/  IMAD R2, R2, UR8, RZ ;  /* 0x0000000802027c24 */ /* 0x000fe2000f8e02ff */
[----:B------:R-:W-:-:S03]  /*29610*/  ISETP.NE.AND.EX P0, PT, RZ, UR11, PT, P0 ;  /* 0x0000000bff007c0c */ /* 0x000fc6000bf05300 */
[----:B------:R-:W-:Y:S02]  /*29620*/  IMAD R5, R11, UR9, R2 ;  /* 0x000000090b057c24 */ /* 0x000fe4000f8e0202 */
[----:B------:R-:W-:-:S04]  /*29630*/  IMAD.MOV.U32 R2, RZ, RZ, R14 ;  /* 0x000000ffff027224 */ /* 0x000fc800078e000e */
[----:B------:R-:W-:Y:S01]  /*29640*/  IMAD.WIDE.U32 R2, R11, UR8, R2 ;  /* 0x000000080b027c25 */ /* 0x000fe2000f8e0002 */
[----:B------:R-:W-:-:S03]  /*29650*/  ULDC UR8, c[0x0][0x618] ;  /* 0x0001860000087ab9 */ /* 0x000fc60000000800 */
[----:B------:R-:W-:-:S05]  /*29660*/  IMAD.IADD R3, R3, 0x1, R5 ;  /* 0x0000000103037824 */ /* 0x000fca00078e0205 */
[--C-:B------:R-:W-:Y:S02]  /*29670*/  SHF.R.U64 R11, R2, UR8, R3.reuse ;  /* 0x00000008020b7c19 */ /* 0x100fe40008001203 */
[----:B------:R-:W-:Y:S01]  /*29680*/  SHF.R.U32.HI R2, RZ, UR8, R3 ;  /* 0x00000008ff027c19 */ /* 0x000fe20008011603 */
[----:B------:R-:W-:-:S03]  /*29690*/  ULDC UR8, c[0x0][0x608] ;  /* 0x0001820000087ab9 */ /* 0x000fc60000000800 */
[--C-:B------:R-:W-:Y:S02]  /*296a0*/  SHF.R.U64 R12, R11, UR8, R2.reuse ;  /* 0x000000080b0c7c19 */ /* 0x100fe40008001202 */
[----:B------:R-:W-:Y:S01]  /*296b0*/  SHF.R.U32.HI R3, RZ, UR8, R2 ;  /* 0x00000008ff037c19 */ /* 0x000fe20008011602 */
[----:B------:R-:W-:-:S03]  /*296c0*/  ULDC UR8, c[0x0][0x658] ;  /* 0x0001960000087ab9 */ /* 0x000fc60000000800 */
[--C-:B------:R-:W-:Y:S02]  /*296d0*/  SHF.R.U64 R13, R12, UR8, R3.reuse ;  /* 0x000000080c0d7c19 */ /* 0x100fe40008001203 */
[----:B------:R-:W-:-:S03]  /*296e0*/  SHF.R.U32.HI R14, RZ, UR8, R3 ;  /* 0x00000008ff0e7c19 */ /* 0x000fc60008011603 */
[----:B------:R-:W-:Y:S02]  /*296f0*/  IMAD.MOV.U32 R2, RZ, RZ, R13 ;  /* 0x000000ffff027224 */ /* 0x000fe400078e000d */
        /* <DEDUP_REMOVED lines=12> */
.L_x_569:
[----:B------:R-:W-:Y:S01]  /*297c0*/  ULDC UR8, c[0x0][0x648] ;  /* 0x0001920000087ab9 */ /* 0x000fe20000000800 */
[----:B------:R-:W-:Y:S02]  /*297d0*/  LOP3.LUT R12, R12, UR20, RZ, 0xc0, !PT ;  /* 0x000000140c0c7c12 */ /* 0x000fe4000f8ec0ff */
[----:B------:R-:W-:Y:S01]  /*297e0*/  SHF.R.U64 R3, R2, UR8, R3 ;  /* 0x0000000802037c19 */ /* 0x000fe20008001203 */
[----:B------:R-:W-:-:S04]  /*297f0*/  ULDC UR8, c[0x0][0x638] ;  /* 0x00018e0000087ab9 */ /* 0x000fc80000000800 */
[----:B------:R-:W-:Y:S02]  /*29800*/  IMAD.MOV R2, RZ, RZ, -R3 ;  /* 0x000000ffff027224 */ /* 0x000fe400078e0a03 */
[----:B------:R-:W-:Y:S02]  /*29810*/  IMAD R5, R3, UR6, R12 ;  /* 0x0000000603057c24 */ /* 0x000fe4000f8e020c */
[----:B------:R-:W-:Y:S01]  /*29820*/  IMAD R13, R2, UR8, R13 ;  /* 0x00000008020d7c24 */ /* 0x000fe2000f8e020d */
[----:B------:R-:W-:Y:S01]  /*29830*/  ULDC UR8, c[0x0][0x610] ;  /* 0x0001840000087ab9 */ /* 0x000fe20000000800 */
[----:B------:R-:W-:Y:S01]  /*29840*/  LOP3.LUT R2, R11, UR5, RZ, 0xc0, !PT ;  /* 0x000000050b027c12 */ /* 0x000fe2000f8ec0ff */
[----:B------:R-:W-:Y:S01]  /*29850*/  IMAD R8, R5, UR8, R8 ;  /* 0x0000000805087c24 */ /* 0x000fe2000f8e0208 */
[----:B------:R-:W-:-:S03]  /*29860*/  ULDC UR8, c[0x0][0x600] ;  /* 0x0001800000087ab9 */ /* 0x000fc60000000800 */
[----:B------:R-:W-:Y:S02]  /*29870*/  IMAD R13, R13, UR8, R2 ;  /* 0x000000080d0d7c24 */ /* 0x000fe4000f8e0202 */
[----:B------:R-:W-:-:S03]  /*29880*/  IMAD.MOV.U32 R2, RZ, RZ, 0x1 ;  /* 0x00000001ff027424 */ /* 0x000fc600078e00ff */
[----:B------:R-:W-:Y:S02]  /*29890*/  SEL R4, R13, R8, !P4 ;  /* 0x000000080d047207 */ /* 0x000fe40006000000 */
[----:B------:R-:W-:-:S07]  /*298a0*/  SEL R5, R8, R13, !P4 ;  /* 0x0000000d08057207 */ /* 0x000fce0006000000 */
.L_x_567:
[----:B------:R-:W-:Y:S05]  /*298b0*/  BSYNC B1 ;  /* 0x0000000000017941 */ /* 0x000fea0003800000 */
.L_x_566:
[----:B------:R-:W-:-:S13]  /*298c0*/  LOP3.LUT P0, RZ, R2, 0xff, RZ, 0xc0, !PT ;  /* 0x000000ff02ff7812 */ /* 0x000fda000780c0ff */
[----:B------:R-:W-:Y:S05]  /*298d0*/  @P0 BRA `(.L_x_570) ;  /* 0xfffffff400300947 */ /* 0x000fea000383ffff */
[----:B------:R-:W-:Y:S05]  /*298e0*/  BSYNC B0 ;  /* 0x0000000000007941 */ /* 0x000fea0003800000 */
.L_x_559:
[----:B------:R-:W-:-:S03]  /*298f0*/  UMOV UR8, 0xffffffff ;  /* 0xffffffff00087882 */ /* 0x000fc60000000000 */
[----:B------:R-:W-:Y:S05]  /*29900*/  BRA.DIV UR8, `(.L_x_571) ;  /* 0x0000000608047947 */ /* 0x000fea000b800000 */
[----:B------:R-:W-:-:S13]  /*29910*/  ELECT P0, URZ, PT ;  /* 0x00000000003f782f */ /* 0x000fda0003800000 */
.L_x_584:
[----:B------:R-:W-:Y:S04]  /*29920*/  BSSY B0, `(.L_x_572) ;  /* 0x0000023000007945 */ /* 0x000fe80003800000 */
[----:B------:R-:W-:Y:S05]  /*29930*/  @!P0 BRA `(.L_x_573) ;  /* 0x0000000000848947 */ /* 0x000fea0003800000 */
[----:B------:R-:W-:-:S04]  /*29940*/  ULOP3.LUT UR8, UR13, 0x2, URZ, 0xfc, !UPT ;  /* 0x000000020d087892 */ /* 0x000fc8000f8efc3f */
[----:B------:R-:W-:-:S06]  /*29950*/  UISETP.NE.AND UP0, UPT, UR8, 0x3, UPT ;  /* 0x000000030800788c */ /* 0x000fcc000bf05270 */
[----:B------:R-:W-:-:S13]  /*29960*/  PLOP3.LUT P0, PT, PT, PT, UP0, 0x80, 0x0 ;  /* 0x000000000000781c */ /* 0x000fda0003f0f008 */
[----:B------:R-:W-:Y:S05]  /*29970*/  @!P0 BRA `(.L_x_574) ;  /* 0x0000000000048947 */ /* 0x000fea0003800000 */
[----:B------:R-:W-:Y:S01]  /*29980*/  BPT.TRAP 0x1 ;  /* 0x000000040000795c */ /* 0x000fe20000300000 */
.L_x_574:
[----:B------:R-:W0:Y:S01]  /*29990*/  S2R R3, SR_CgaCtaId ;  /* 0x0000000000037919 */ /* 0x000e220000008800 */
[----:B------:R-:W-:Y:S02]  /*299a0*/  MOV R0, 0x400 ;  /* 0x0000040000007802 */ /* 0x000fe40000000f00 */
[----:B------:R-:W-:Y:S02]  /*299b0*/  SHF.L.U32 R2, R6, 0x1f, RZ ;  /* 0x0000001f06027819 */ /* 0x000fe400000006ff */
[----:B0-----:R-:W-:-:S05]  /*299c0*/  LEA R0, R3, R0, 0x18 ;  /* 0x0000000003007211 */ /* 0x001fca00078ec0ff */
[----:B------:R-:W-:-:S04]  /*299d0*/  VIADD R0, R0, 0x18 ;  /* 0x0000001800007836 */ /* 0x000fc80000000000 */
[----:B------:R-:W-:-:S04]  /*299e0*/  IMAD R3, R7, 0x8, R0 ;  /* 0x0000000807037824 */ /* 0x000fc800078e0200 */
[----:B------:R-:W0:Y:S02]  /*299f0*/  SYNCS.PHASECHK.TRANS64.TRYWAIT P0, [R3+URZ], R2 ;  /* 0x00000002030075a7 */ /* 0x000e24000800017f */
[----:B0-----:R-:W-:Y:S05]  /*29a00*/  @!P0 BRA `(.L_x_575) ;  /* 0x0000000000e48947 */ /* 0x001fea0003800000 */
.L_x_585:
[----:B------:R-:W-:-:S05]  /*29a10*/  VIADD R7, R7, 0x1 ;  /* 0x0000000107077836 */ /* 0x000fca0000000000 */
[----:B------:R-:W-:-:S04]  /*29a20*/  ISETP.NE.AND P0, PT, R7, 0x3, PT ;  /* 0x000000030700780c */ /* 0x000fc80003f05270 */
[----:B0-----:R-:W-:Y:S02]  /*29a30*/  SEL R3, RZ, 0x1, P0 ;  /* 0x00000001ff037807 */ /* 0x001fe40000000000 */
[----:B------:R-:W-:Y:S02]  /*29a40*/  SEL R7, R7, RZ, P0 ;  /* 0x000000ff07077207 */ /* 0x000fe40000000000 */
[----:B------:R-:W-:-:S03]  /*29a50*/  LOP3.LUT R5, R6, R3, RZ, 0x3c, !PT ;  /* 0x0000000306057212 */ /* 0x000fc600078e3cff */
[----:B------:R-:W-:Y:S01]  /*29a60*/  IMAD R3, R7, 0x8, R0 ;  /* 0x0000000807037824 */ /* 0x000fe200078e0200 */
[----:B------:R-:W-:-:S04]  /*29a70*/  SHF.L.U32 R2, R5, 0x1f, RZ ;  /* 0x0000001f05027819 */ /* 0x000fc800000006ff */
[----:B------:R-:W0:Y:S02]  /*29a80*/  SYNCS.PHASECHK.TRANS64.TRYWAIT P0, [R3+URZ], R2 ;  /* 0x00000002030075a7 */ /* 0x000e24000800017f */
[----:B0-----:R-:W-:Y:S05]  /*29a90*/  @!P0 BRA `(.L_x_576) ;  /* 0x0000000000d48947 */ /* 0x001fea0003800000 */
.L_x_586:
[----:B0-----:R-:W-:-:S05]  /*29aa0*/  VIADD R2, R7, 0x1 ;  /* 0x0000000107027836 */ /* 0x001fca0000000000 */
[----:B------:R-:W-:-:S04]  /*29ab0*/  ISETP.NE.AND P0, PT, R2, 0x3, PT ;  /* 0x000000030200780c */ /* 0x000fc80003f05270 */
[----:B------:R-:W-:Y:S02]  /*29ac0*/  SEL R4, RZ, 0x1, P0 ;  /* 0x00000001ff047807 */ /* 0x000fe40000000000 */
[----:B------:R-:W-:Y:S02]  /*29ad0*/  SEL R3, R2, RZ, P0 ;  /* 0x000000ff02037207 */ /* 0x000fe40000000000 */
[----:B------:R-:W-:-:S03]  /*29ae0*/  LOP3.LUT R4, R5, R4, RZ, 0x3c, !PT ;  /* 0x0000000405047212 */ /* 0x000fc600078e3cff */
[----:B------:R-:W-:Y:S01]  /*29af0*/  IMAD R3, R3, 0x8, R0 ;  /* 0x0000000803037824 */ /* 0x000fe200078e0200 */
[----:B------:R-:W-:-:S07]  /*29b00*/  SHF.L.U32 R0, R4, 0x1f, RZ ;  /* 0x0000001f04007819 */ /* 0x000fce00000006ff */
.L_x_577:
[----:B0-----:R0:W1:Y:S02]  /*29b10*/  SYNCS.PHASECHK.TRANS64.TRYWAIT P0, [R3+URZ], R0 ;  /* 0x00000000030075a7 */ /* 0x001064000800017f */
[----:B-1----:R-:W-:Y:S05]  /*29b20*/  @!P0 NANOSLEEP.SYNCS 0x989680 ;  /* 0x009896800000895d */ /* 0x002fea0003900000 */
[----:B------:R-:W1:Y:S02]  /*29b30*/  @!P0 SYNCS.PHASECHK.TRANS64 P0, [R3+URZ], R0 ;  /* 0x00000000030085a7 */ /* 0x000e64000800007f */
[----:B-1----:R-:W-:Y:S05]  /*29b40*/  @!P0 BRA `(.L_x_577) ;  /* 0xfffffffc00f08947 */ /* 0x002fea000383ffff */
.L_x_573:
[----:B------:R-:W-:Y:S05]  /*29b50*/  BSYNC B0 ;  /* 0x0000000000007941 */ /* 0x000fea0003800000 */
.L_x_572:
[----:B------:R-:W-:Y:S05]  /*29b60*/  EXIT ;  /* 0x000000000000794d */ /* 0x000fea0003800000 */
.L_x_21:
[----:B--2---:R-:W-:-:S04]  /*29b70*/  IMAD.U32 R3, RZ, RZ, UR6 ;  /* 0x00000006ff037e24 */ /* 0x004fc8000f8e00ff */
[----:B------:R2:W3:Y:S03]  /*29b80*/  SYNCS.PHASECHK.TRANS64.TRYWAIT P0, [R3+URZ], R0 ;  /* 0x00000000030075a7 */ /* 0x0004e6000800017f */
[----:B---3--:R-:W-:Y:S05]  /*29b90*/  @!P0 NANOSLEEP.SYNCS 0x989680 ;  /* 0x009896800000895d */ /* 0x008fea0003900000 */
[----:B------:R-:W3:Y:S02]  /*29ba0*/  @!P0 SYNCS.PHASECHK.TRANS64 P0, [R3+URZ], R0 ;  /* 0x00000000030085a7 */ /* 0x000ee4000800007f */
[----:B---3--:R-:W-:Y:S05]  /*29bb0*/  @!P0 BRA `(.L_x_21) ;  /* 0xfffffffc00ec8947 */ /* 0x008fea000383ffff */
[----:B------:R-:W-:Y:S05]  /*29bc0*/  BRA `(.L_x_20) ;  /* 0xfffffd9000847947 */ /* 0x000fea000383ffff */
.L_x_27:
[----:B-----5:R2:W-:Y:S02]  /*29bd0*/  STL [R1+0x470], R2 ;  /* 0x0004700201007387 */ /* 0x0205e40000100800 */
[----:B--2---:R-:W-:-:S04]  /*29be0*/  IMAD.U32 R2, RZ, RZ, UR16 ;  /* 0x00000010ff027e24 */ /* 0x004fc8000f8e00ff */
[----:B------:R2:W3:Y:S03]  /*29bf0*/  SYNCS.PHASECHK.TRANS64.TRYWAIT P0, [R2+URZ], R0 ;  /* 0x00000000020075a7 */ /* 0x0004e6000800017f */
[----:B---3--:R-:W-:Y:S05]  /*29c00*/  @!P0 NANOSLEEP.SYNCS 0x989680 ;  /* 0x009896800000895d */ /* 0x008fea0003900000 */
[----:B------:R2:W3:Y:S02]  /*29c10*/  @!P0 SYNCS.PHASECHK.TRANS64 P0, [R2+URZ], R0 ;  /* 0x00000000020085a7 */ /* 0x0004e4000800007f */
[----:B--2---:R2:W5:Y:S02]  /*29c20*/  LDL.LU R2, [R1+0x470] ;  /* 0x0004700001027983 */ /* 0x0045640000300800 */
[----:B--23--:R-:W-:Y:S05]  /*29c30*/  @!P0 BRA `(.L_x_27) ;  /* 0xfffffffc00e48947 */ /* 0x00cfea000383ffff */
[----:B------:R-:W-:Y:S05]  /*29c40*/  BRA `(.L_x_26) ;  /* 0xfffffdf400387947 */ /* 0x000fea000383ffff */
.L_x_560:
[----:B------:R-:W-:Y:S01]  /*29c50*/  BSSY B1, `(.L_x_578) ;  /* 0x0000006000017945 */ /* 0x000fe20003800000 */
[----:B------:R-:W-:-:S07]  /*29c60*/  IMAD.MOV.U32 R2, RZ, RZ, -0x1 ;  /* 0xffffffffff027424 */ /* 0x000fce00078e00ff */
[----:B------:R-:W-:Y:S05]  /*29c70*/  WARPSYNC.COLLECTIVE R2, `(.L_x_579) ;  /* 0x00000000020c7348 */ /* 0x000fea0003c00000 */
[----:B------:R-:W-:Y:S02]  /*29c80*/  ELECT P0, UR62, PT ;  /* 0x00000000003e782f */ /* 0x000fe40003800000 */
[----:B------:R-:W-:Y:S01]  /*29c90*/  MOV R2, UR62 ;  /* 0x0000003e00027c02 */ /* 0x000fe20008000f00 */
[----:B------:R-:W-:Y:S10]  /*29ca0*/  ENDCOLLECTIVE ;  /* 0x000000000000791b */ /* 0x000ff40003800000 */
.L_x_579:
[----:B------:R-:W-:Y:S05]  /*29cb0*/  BSYNC B1 ;  /* 0x0000000000017941 */ /* 0x000fea0003800000 */
.L_x_578:
[----:B------:R-:W-:Y:S05]  /*29cc0*/  BRA `(.L_x_580) ;  /* 0xfffffff000407947 */ /* 0x000fea000383ffff */
.L_x_563:
[----:B0-----:R0:W1:Y:S02]  /*29cd0*/  SYNCS.PHASECHK.TRANS64.TRYWAIT P0, [R12+URZ+0x18], R11 ;  /* 0x0000180b0c0075a7 */ /* 0x001064000800017f */
[----:B-1----:R-:W-:Y:S05]  /*29ce0*/  @!P0 NANOSLEEP.SYNCS 0x989680 ;  /* 0x009896800000895d */ /* 0x002fea0003900000 */
[----:B------:R-:W1:Y:S02]  /*29cf0*/  @!P0 SYNCS.PHASECHK.TRANS64 P0, [R12+URZ+0x18], R11 ;  /* 0x0000180b0c0085a7 */ /* 0x000e64000800007f */
[----:B-1----:R-:W-:Y:S05]  /*29d00*/  @!P0 BRA `(.L_x_563) ;  /* 0xfffffffc00f08947 */ /* 0x002fea000383ffff */
[----:B------:R-:W-:Y:S05]  /*29d10*/  BRA `(.L_x_581) ;  /* 0xfffffff000787947 */ /* 0x000fea000383ffff */
.L_x_571:
[----:B------:R-:W-:Y:S01]  /*29d20*/  BSSY B0, `(.L_x_582) ;  /* 0x0000006000007945 */ /* 0x000fe20003800000 */
[----:B------:R-:W-:-:S07]  /*29d30*/  IMAD.MOV.U32 R2, RZ, RZ, -0x1 ;  /* 0xffffffffff027424 */ /* 0x000fce00078e00ff */
[----:B------:R-:W-:Y:S05]  /*29d40*/  WARPSYNC.COLLECTIVE R2, `(.L_x_583) ;  /* 0x00000000020c7348 */ /* 0x000fea0003c00000 */
[----:B------:R-:W-:Y:S02]  /*29d50*/  ELECT P0, UR62, PT ;  /* 0x00000000003e782f */ /* 0x000fe40003800000 */
[----:B------:R-:W-:Y:S01]  /*29d60*/  MOV R2, UR62 ;  /* 0x0000003e00027c02 */ /* 0x000fe20008000f00 */
[----:B------:R-:W-:Y:S10]  /*29d70*/  ENDCOLLECTIVE ;  /* 0x000000000000791b */ /* 0x000ff40003800000 */
.L_x_583:
[----:B------:R-:W-:Y:S05]  /*29d80*/  BSYNC B0 ;  /* 0x0000000000007941 */ /* 0x000fea0003800000 */
.L_x_582:
[----:B------:R-:W-:Y:S05]  /*29d90*/  BRA `(.L_x_584) ;  /* 0xfffffff800e07947 */ /* 0x000fea000383ffff */
.L_x_575:
[----:B0-----:R0:W1:Y:S02]  /*29da0*/  SYNCS.PHASECHK.TRANS64.TRYWAIT P0, [R3+URZ], R2 ;  /* 0x00000002030075a7 */ /* 0x001064000800017f */
[----:B-1----:R-:W-:Y:S05]  /*29db0*/  @!P0 NANOSLEEP.SYNCS 0x989680 ;  /* 0x009896800000895d */ /* 0x002fea0003900000 */
[----:B------:R-:W1:Y:S02]  /*29dc0*/  @!P0 SYNCS.PHASECHK.TRANS64 P0, [R3+URZ], R2 ;  /* 0x00000002030085a7 */ /* 0x000e64000800007f */
[----:B-1----:R-:W-:Y:S05]  /*29dd0*/  @!P0 BRA `(.L_x_575) ;  /* 0xfffffffc00f08947 */ /* 0x002fea000383ffff */
[----:B------:R-:W-:Y:S05]  /*29de0*/  BRA `(.L_x_585) ;  /* 0xfffffffc00087947 */ /* 0x000fea000383ffff */
.L_x_576:
[----:B0-----:R0:W1:Y:S02]  /*29df0*/  SYNCS.PHASECHK.TRANS64.TRYWAIT P0, [R3+URZ], R2 ;  /* 0x00000002030075a7 */ /* 0x001064000800017f */
[----:B-1----:R-:W-:Y:S05]  /*29e00*/  @!P0 NANOSLEEP.SYNCS 0x989680 ;  /* 0x009896800000895d */ /* 0x002fea0003900000 */
[----:B------:R-:W1:Y:S02]  /*29e10*/  @!P0 SYNCS.PHASECHK.TRANS64 P0, [R3+URZ], R2 ;  /* 0x00000002030085a7 */ /* 0x000e64000800007f */
[----:B-1----:R-:W-:Y:S05]  /*29e20*/  @!P0 BRA `(.L_x_576) ;  /* 0xfffffffc00f08947 */ /* 0x002fea000383ffff */
[----:B------:R-:W-:Y:S05]  /*29e30*/  BRA `(.L_x_586) ;  /* 0xfffffffc00187947 */ /* 0x000fea000383ffff */
.L_x_587:
[----:B------:R-:W-:-:S00]  /*29e40*/  BRA `(.L_x_587) ;  /* 0xfffffffc00fc7947 */ /* 0x000fc0000383ffff */
[----:B------:R-:W-:-:S00]  /*29e50*/  NOP ;  /* 0x0000000000007918 */ /* 0x000fc00000000000 */
        /* <DEDUP_REMOVED lines=10> */
.L_x_588:


//--------------------- .nv.shared._ZN7cutlass13device_kernelINS_4gemm6kernel13GemmUniversalIN4cute5tupleIJiiiiEEENS1_10collective13CollectiveMmaINS1_37MainloopSm90TmaGmmaWarpSpecializedFP8ILi3ENS5_IJNS4_1CILi4EEENSA_ILi1EEESC_EEENS1_35KernelTmaWarpSpecializedCooperativeEEENS5_IJNSA_ILi256EEESG_NSA_ILi128EEEEEENS_12float_e4m3_tENS5_IJlSC_lEEESJ_SK_NS4_8TiledMMAINS4_8MMA_AtomIJNS4_4SM904GMMA31MMA_64x256x32_F32E4M3E4M3_SS_TNILNSO_7ScaleInE1ELSQ_1EEEEEENS4_6LayoutINS5_IJNSA_ILi2EEESC_SC_EEENS5_IJSC_NSA_ILi0EEESW_EEEEENS5_IJNS4_10UnderscoreESZ_SZ_EEEEENS4_13SM90_TMA_LOADENS4_14ComposedLayoutINS4_7SwizzleILi3ELi4ELi3EEENS4_18smem_ptr_flag_bitsILi8EEENST_INS5_IJNSA_ILi8EEESH_EEENS5_IJSH_SC_EEEEEEEvNS4_8identityENS4_23SM90_TMA_LOAD_MULTICASTES1C_vS1D_EENS_8epilogue10collective6detail29Sm90TmaWarpSpecializedAdapterINS1H_15DefaultEpilogueISJ_SK_SK_NS1G_6thread17LinearCombinationISJ_Li1EffLNS1L_9ScaleType4KindE0ELNS_15FloatRoundStyleE2ESJ_EENS1_15EpilogueDefaultEEEEEvvEEEEvNT_6ParamsE --------------------------
	.section	.nv.shared._ZN7cutlass13device_kernelINS_4gemm6kernel13GemmUniversalIN4cute5tupleIJiiiiEEENS1_10collective13CollectiveMmaINS1_37MainloopSm90TmaGmmaWarpSpecializedFP8ILi3ENS5_IJNS4_1CILi4EEENSA_ILi1EEESC_EEENS1_35KernelTmaWarpSpecializedCooperativeEEENS5_IJNSA_ILi256EEESG_NSA_ILi128EEEEEENS_12float_e4m3_tENS5_IJlSC_lEEESJ_SK_NS4_8TiledMMAINS4_8MMA_AtomIJNS4_4SM904GMMA31MMA_64x256x32_F32E4M3E4M3_SS_TNILNSO_7ScaleInE1ELSQ_1EEEEEENS4_6LayoutINS5_IJNSA_ILi2EEESC_SC_EEENS5_IJSC_NSA_ILi0EEESW_EEEEENS5_IJNS4_10UnderscoreESZ_SZ_EEEEENS4_13SM90_TMA_LOADENS4_14ComposedLayoutINS4_7SwizzleILi3ELi4ELi3EEENS4_18smem_ptr_flag_bitsILi8EEENST_INS5_IJNSA_ILi8EEESH_EEENS5_IJSH_SC_EEEEEEEvNS4_8identityENS4_23SM90_TMA_LOAD_MULTICASTES1C_vS1D_EENS_8epilogue10collective6detail29Sm90TmaWarpSpecializedAdapterINS1H_15DefaultEpilogueISJ_SK_SK_NS1G_6thread17LinearCombinationISJ_Li1EffLNS1L_9ScaleType4KindE0ELNS_15FloatRoundStyleE2ESJ_EENS1_15EpilogueDefaultEEEEEvvEEEEvNT_6ParamsE,"aw",@nobits
	.sectionflags	@""
	.align	16
	.zero		1024


//--------------------- .nv.shared.reserved.0     --------------------------
	.section	.nv.shared.reserved.0,"aw",@nobits
	.weak		__nv_reservedSMEM_offset_0_alias
	.size		__nv_reservedSMEM_offset_0_alias, 0, 0
	.other		__nv_reservedSMEM_offset_0_alias,@"STO_CUDA_RESERVED_SHARED STV_DEFAULT"
__nv_reservedSMEM_offset_0_alias:
	.zero		0


//--------------------- .nv.global                --------------------------
	.section	.nv.global,"aw",@nobits
.nv.global:
	.type		_ZN40_INTERNAL_1dc92f02_4_k_cu_0352b1f5_233754cute1_E,@object
	.size		_ZN40_INTERNAL_1dc92f02_4_k_cu_0352b1f5_233754cute1_E,(_ZN40_INTERNAL_1dc92f02_4_k_cu_0352b1f5_233754cuda3std3__45__cpo6cbeginE - _ZN40_INTERNAL_1dc92f02_4_k_cu_0352b1f5_233754cute1_E)
_ZN40_INTERNAL_1dc92f02_4_k_cu_0352b1f5_233754cute1_E:
	.zero		1
	.type		_ZN40_INTERNAL_1dc92f02_4_k_cu_0352b1f5_233754cuda3std3__45__cpo6cbeginE,@object
	.size		_ZN40_INTERNAL_1dc92f02_4_k_cu_0352b1f5_233754cuda3std3__45__cpo6cbeginE,(_ZN40_INTERNAL_1dc92f02_4_k_cu_0352b1f5_233754cuda3std3__48in_placeE - _ZN40_INTERNAL_1dc92f02_4_k_cu_0352b1f5_233754cuda3std3__45__cpo6cbeginE)
_ZN40_INTERNAL_1dc92f02_4_k_cu_0352b1f5_233754cuda3std3__45__cpo6cbeginE:
	.zero		1
	.type		_ZN40_INTERNAL_1dc92f02_4_k_cu_0352b1f5_233754cuda3std3__48in_placeE,@object
	.size		_ZN40_INTERNAL_1dc92f02_4_k_cu_0352b1f5_233754cuda3std3__48in_placeE,(_ZN40_INTERNAL_1dc92f02_4_k_cu_0352b1f5_233754cuda3std6ranges3__45__cpo9iter_moveE - _ZN40_INTERNAL_1dc92f02_4_k_cu_0352b1f5_233754cuda3std3__48in_placeE)
_ZN40_INTERNAL_1dc92f02_4_k_cu_0352b1f5_233754cuda3std3__48in_placeE:
	.zero		1
	.type		_ZN40_INTERNAL_1dc92f02_4_k_cu_0352b1f5_233754cuda3std6ranges3__45__cpo9iter_moveE,@object
	.size		_ZN40_INTERNAL_1dc92f02_4_k_cu_0352b1f5_233754cuda3std6ranges3__45__cpo9iter_moveE,(_ZN40_INTERNAL_1dc92f02_4_k_cu_0352b1f5_233754cuda3std3__45__cpo5beginE - _ZN40_INTERNAL_1dc92f02_4_k_cu_0352b1f5_233754cuda3std6ranges3__45__cpo9iter_moveE)
_ZN40_INTERNAL_1dc92f02_4_k_cu_0352b1f5_233754cuda3std6ranges3__45__cpo9iter_moveE:
	.zero		1
	.type		_ZN40_INTERNAL_1dc92f02_4_k_cu_0352b1f5_233754cuda3std3__45__cpo5beginE,@object
	.size		_ZN40_INTERNAL_1dc92f02_4_k_cu_0352b1f5_233754cuda3std3__45__cpo5beginE,(_ZN40_INTERNAL_1dc92f02_4_k_cu_0352b1f5_233754cuda3std3__442_GLOBAL__N__1dc92f02_4_k_cu_0352b1f5_233756ignoreE - _ZN40_INTERNAL_1dc92f02_4_k_cu_0352b1f5_233754cuda3std3__45__cpo5beginE)
_ZN40_INTERNAL_1dc92f02_4_k_cu_0352b1f5_233754cuda3std3__45__cpo5beginE:
	.zero		1
	.type		_ZN40_INTERNAL_1dc92f02_4_k_cu_0352b1f5_233754cuda3std3__442_GLOBAL__N__1dc92f02_4_k_cu_0352b1f5_233756ignoreE,@object
	.size		_ZN40_INTERNAL_1dc92f02_4_k_cu_0352b1f5_233754cuda3std3__442_GLOBAL__N__1dc92f02_4_k_cu_0352b1f5_233756ignoreE,(_ZN40_INTERNAL_1dc92f02_4_k_cu_0352b1f5_233754cute7productE - _ZN40_INTERNAL_1dc92f02_4_k_cu_0352b1f5_233754cuda3std3__442_GLOBAL__N__1dc92f02_4_k_cu_0352b1f5_233756ignoreE)
_ZN40_INTERNAL_1dc92f02_4_k_cu_0352b1f5_233754cuda3std3__442_GLOBAL__N__1dc92f02_4_k_cu_0352b1f5_233756ignoreE:
	.zero		1
	.type		_ZN40_INTERNAL_1dc92f02_4_k_cu_0352b1f5_233754cute7productE,@object
	.size		_ZN40_INTERNAL_1dc92f02_4_k_cu_0352b1f5_233754cute7productE,(_ZN40_INTERNAL_1dc92f02_4_k_cu_0352b1f5_233754cuda3std3__45__cpo3endE - _ZN40_INTERNAL_1dc92f02_4_k_cu_0352b1f5_233754cute7productE)
_ZN40_INTERNAL_1dc92f02_4_k_cu_0352b1f5_233754cute7productE:
	.zero		1
	.type		_ZN40_INTERNAL_1dc92f02_4_k_cu_0352b1f5_233754cuda3std3__45__cpo3endE,@object
	.size		_ZN40_INTERNAL_1dc92f02_4_k_cu_0352b1f5_233754cuda3std3__45__cpo3endE,(_ZN40_INTERNAL_1dc92f02_4_k_cu_0352b1f5_233754cuda3std3__419piecewise_constructE - _ZN40_INTERNAL_1dc92f02_4_k_cu_0352b1f5_233754cuda3std3__45__cpo3endE)
_ZN40_INTERNAL_1dc92f02_4_k_cu_0352b1f5_233754cuda3std3__45__cpo3endE:
	.zero		1
	.type		_ZN40_INTERNAL_1dc92f02_4_k_cu_0352b1f5_233754cuda3std3__419piecewise_constructE,@object
	.size		_ZN40_INTERNAL_1dc92f02_4_k_cu_0352b1f5_233754cuda3std3__419piecewise_constructE,(_ZN40_INTERNAL_1dc92f02_4_k_cu_0352b1f5_233754cuda3std3__45__cpo4cendE - _ZN40_INTERNAL_1dc92f02_4_k_cu_0352b1f5_233754cuda3std3__419piecewise_constructE)
_ZN40_INTERNAL_1dc92f02_4_k_cu_0352b1f5_233754cuda3std3__419piecewise_constructE:
	.zero		1
	.type		_ZN40_INTERNAL_1dc92f02_4_k_cu_0352b1f5_233754cuda3std3__45__cpo4cendE,@object
	.size		_ZN40_INTERNAL_1dc92f02_4_k_cu_0352b1f5_233754cuda3std3__45__cpo4cendE,(_ZN40_INTERNAL_1dc92f02_4_k_cu_0352b1f5_233754cuda3std6ranges3__45__cpo4swapE - _ZN40_INTERNAL_1dc92f02_4_k_cu_0352b1f5_233754cuda3std3__45__cpo4cendE)
_ZN40_INTERNAL_1dc92f02_4_k_cu_0352b1f5_233754cuda3std3__45__cpo4cendE:
	.zero		1
	.type		_ZN40_INTERNAL_1dc92f02_4_k_cu_0352b1f5_233754cuda3std6ranges3__45__cpo4swapE,@object
	.size		_ZN40_INTERNAL_1dc92f02_4_k_cu_0352b1f5_233754cuda3std6ranges3__45__cpo4swapE,(.L_7 - _ZN40_INTERNAL_1dc92f02_4_k_cu_0352b1f5_233754cuda3std6ranges3__45__cpo4swapE)
_ZN40_INTERNAL_1dc92f02_4_k_cu_0352b1f5_233754cuda3std6ranges3__45__cpo4swapE:
	.zero		1
.L_7:


//--------------------- .nv.constant0._ZN7cutlass13device_kernelINS_4gemm6kernel13GemmUniversalIN4cute5tupleIJiiiiEEENS1_10collective13CollectiveMmaINS1_37MainloopSm90TmaGmmaWarpSpecializedFP8ILi3ENS5_IJNS4_1CILi4EEENSA_ILi1EEESC_EEENS1_35KernelTmaWarpSpecializedCooperativeEEENS5_IJNSA_ILi256EEESG_NSA_ILi128EEEEEENS_12float_e4m3_tENS5_IJlSC_lEEESJ_SK_NS4_8TiledMMAINS4_8MMA_AtomIJNS4_4SM904GMMA31MMA_64x256x32_F32E4M3E4M3_SS_TNILNSO_7ScaleInE1ELSQ_1EEEEEENS4_6LayoutINS5_IJNSA_ILi2EEESC_SC_EEENS5_IJSC_NSA_ILi0EEESW_EEEEENS5_IJNS4_10UnderscoreESZ_SZ_EEEEENS4_13SM90_TMA_LOADENS4_14ComposedLayoutINS4_7SwizzleILi3ELi4ELi3EEENS4_18smem_ptr_flag_bitsILi8EEENST_INS5_IJNSA_ILi8EEESH_EEENS5_IJSH_SC_EEEEEEEvNS4_8identityENS4_23SM90_TMA_LOAD_MULTICASTES1C_vS1D_EENS_8epilogue10collective6detail29Sm90TmaWarpSpecializedAdapterINS1H_15DefaultEpilogueISJ_SK_SK_NS1G_6thread17LinearCombinationISJ_Li1EffLNS1L_9ScaleType4KindE0ELNS_15FloatRoundStyleE2ESJ_EENS1_15EpilogueDefaultEEEEEvvEEEEvNT_6ParamsE --------------------------
	.section	.nv.constant0._ZN7cutlass13device_kernelINS_4gemm6kernel13GemmUniversalIN4cute5tupleIJiiiiEEENS1_10collective13CollectiveMmaINS1_37MainloopSm90TmaGmmaWarpSpecializedFP8ILi3ENS5_IJNS4_1CILi4EEENSA_ILi1EEESC_EEENS1_35KernelTmaWarpSpecializedCooperativeEEENS5_IJNSA_ILi256EEESG_NSA_ILi128EEEEEENS_12float_e4m3_tENS5_IJlSC_lEEESJ_SK_NS4_8TiledMMAINS4_8MMA_AtomIJNS4_4SM904GMMA31MMA_64x256x32_F32E4M3E4M3_SS_TNILNSO_7ScaleInE1ELSQ_1EEEEEENS4_6LayoutINS5_IJNSA_ILi2EEESC_SC_EEENS5_IJSC_NSA_ILi0EEESW_EEEEENS5_IJNS4_10UnderscoreESZ_SZ_EEEEENS4_13SM90_TMA_LOADENS4_14ComposedLayoutINS4_7SwizzleILi3ELi4ELi3EEENS4_18smem_ptr_flag_bitsILi8EEENST_INS5_IJNSA_ILi8EEESH_EEENS5_IJSH_SC_EEEEEEEvNS4_8identityENS4_23SM90_TMA_LOAD_MULTICASTES1C_vS1D_EENS_8epilogue10collective6detail29Sm90TmaWarpSpecializedAdapterINS1H_15DefaultEpilogueISJ_SK_SK_NS1G_6thread17LinearCombinationISJ_Li1EffLNS1L_9ScaleType4KindE0ELNS_15FloatRoundStyleE2ESJ_EENS1_15EpilogueDefaultEEEEEvvEEEEvNT_6ParamsE,"a",@progbits
	.sectionflags	@""
	.align	4
.nv.constant0._ZN7cutlass13device_kernelINS_4gemm6kernel13GemmUniversalIN4cute5tupleIJiiiiEEENS1_10collective13CollectiveMmaINS1_37MainloopSm90TmaGmmaWarpSpecializedFP8ILi3ENS5_IJNS4_1CILi4EEENSA_ILi1EEESC_EEENS1_35KernelTmaWarpSpecializedCooperativeEEENS5_IJNSA_ILi256EEESG_NSA_ILi128EEEEEENS_12float_e4m3_tENS5_IJlSC_lEEESJ_SK_NS4_8TiledMMAINS4_8MMA_AtomIJNS4_4SM904GMMA31MMA_64x256x32_F32E4M3E4M3_SS_TNILNSO_7ScaleInE1ELSQ_1EEEEEENS4_6LayoutINS5_IJNSA_ILi2EEESC_SC_EEENS5_IJSC_NSA_ILi0EEESW_EEEEENS5_IJNS4_10UnderscoreESZ_SZ_EEEEENS4_13SM90_TMA_LOADENS4_14ComposedLayoutINS4_7SwizzleILi3ELi4ELi3EEENS4_18smem_ptr_flag_bitsILi8EEENST_INS5_IJNSA_ILi8EEESH_EEENS5_IJSH_SC_EEEEEEEvNS4_8identityENS4_23SM90_TMA_LOAD_MULTICASTES1C_vS1D_EENS_8epilogue10collective6detail29Sm90TmaWarpSpecializedAdapterINS1H_15DefaultEpilogueISJ_SK_SK_NS1G_6thread17LinearCombinationISJ_Li1EffLNS1L_9ScaleType4KindE0ELNS_15FloatRoundStyleE2ESJ_EENS1_15EpilogueDefaultEEEEEvvEEEEvNT_6ParamsE:
	.zero		1664


//--------------------- SYMBOLS --------------------------

	.type		.nv.reservedSmem.offset0,@object
	.size		.nv.reservedSmem.offset0,0x4
